//
// Generated by NVIDIA NVVM Compiler
//
// Compiler Build ID: CL-36424714
// Cuda compilation tools, release 13.0, V13.0.88
// Based on NVVM 20.0.0
//

.version 9.0
.target sm_100
.address_size 64

	// .globl	_Z25assignClusterKernel_NaivePKfS0_Piii

.visible .entry _Z25assignClusterKernel_NaivePKfS0_Piii(
	.param .u64 .ptr .align 1 _Z25assignClusterKernel_NaivePKfS0_Piii_param_0,
	.param .u64 .ptr .align 1 _Z25assignClusterKernel_NaivePKfS0_Piii_param_1,
	.param .u64 .ptr .align 1 _Z25assignClusterKernel_NaivePKfS0_Piii_param_2,
	.param .u32 _Z25assignClusterKernel_NaivePKfS0_Piii_param_3,
	.param .u32 _Z25assignClusterKernel_NaivePKfS0_Piii_param_4
)
{
	.reg .pred 	%p<12>;
	.reg .b32 	%r<46>;
	.reg .b32 	%f<86>;
	.reg .b64 	%rd<40>;

	ld.param.u64 	%rd8, [_Z25assignClusterKernel_NaivePKfS0_Piii_param_0];
	ld.param.u64 	%rd9, [_Z25assignClusterKernel_NaivePKfS0_Piii_param_1];
	ld.param.u64 	%rd7, [_Z25assignClusterKernel_NaivePKfS0_Piii_param_2];
	ld.param.u32 	%r25, [_Z25assignClusterKernel_NaivePKfS0_Piii_param_3];
	ld.param.u32 	%r24, [_Z25assignClusterKernel_NaivePKfS0_Piii_param_4];
	cvta.to.global.u64 	%rd1, %rd9;
	cvta.to.global.u64 	%rd2, %rd8;
	mov.u32 	%r26, %ctaid.x;
	mov.u32 	%r27, %ntid.x;
	mov.u32 	%r28, %tid.x;
	mad.lo.s32 	%r1, %r26, %r27, %r28;
	setp.ge.s32 	%p1, %r1, %r25;
	@%p1 bra 	$L__BB0_16;
	setp.lt.s32 	%p2, %r24, 1;
	mul.lo.s32 	%r2, %r24, %r1;
	mov.b32 	%r45, 0;
	@%p2 bra 	$L__BB0_15;
	and.b32  	%r3, %r24, 7;
	add.s32 	%r4, %r3, -1;
	and.b32  	%r5, %r24, 3;
	and.b32  	%r6, %r24, 2147483640;
	and.b32  	%r7, %r24, 1;
	neg.s32 	%r8, %r6;
	add.s64 	%rd3, %rd2, 16;
	mov.f32 	%f77, 0f7F7FFFFF;
	mov.b32 	%r38, 0;
	mov.u32 	%r45, %r38;
$L__BB0_3:
	setp.lt.u32 	%p3, %r24, 8;
	mul.lo.s32 	%r11, %r38, %r24;
	mov.f32 	%f85, 0f00000000;
	mov.b32 	%r43, 0;
	@%p3 bra 	$L__BB0_6;
	mul.wide.u32 	%rd10, %r11, 4;
	add.s64 	%rd11, %rd1, %rd10;
	add.s64 	%rd39, %rd11, 16;
	mov.f32 	%f85, 0f00000000;
	mov.u32 	%r40, %r2;
	mov.u32 	%r41, %r8;
$L__BB0_5:
	.pragma "nounroll";
	mul.wide.s32 	%rd12, %r40, 4;
	add.s64 	%rd13, %rd3, %rd12;
	ld.global.f32 	%f19, [%rd13+-16];
	ld.global.f32 	%f20, [%rd39+-16];
	sub.f32 	%f21, %f19, %f20;
	fma.rn.f32 	%f22, %f21, %f21, %f85;
	ld.global.f32 	%f23, [%rd13+-12];
	ld.global.f32 	%f24, [%rd39+-12];
	sub.f32 	%f25, %f23, %f24;
	fma.rn.f32 	%f26, %f25, %f25, %f22;
	ld.global.f32 	%f27, [%rd13+-8];
	ld.global.f32 	%f28, [%rd39+-8];
	sub.f32 	%f29, %f27, %f28;
	fma.rn.f32 	%f30, %f29, %f29, %f26;
	ld.global.f32 	%f31, [%rd13+-4];
	ld.global.f32 	%f32, [%rd39+-4];
	sub.f32 	%f33, %f31, %f32;
	fma.rn.f32 	%f34, %f33, %f33, %f30;
	ld.global.f32 	%f35, [%rd13];
	ld.global.f32 	%f36, [%rd39];
	sub.f32 	%f37, %f35, %f36;
	fma.rn.f32 	%f38, %f37, %f37, %f34;
	ld.global.f32 	%f39, [%rd13+4];
	ld.global.f32 	%f40, [%rd39+4];
	sub.f32 	%f41, %f39, %f40;
	fma.rn.f32 	%f42, %f41, %f41, %f38;
	ld.global.f32 	%f43, [%rd13+8];
	ld.global.f32 	%f44, [%rd39+8];
	sub.f32 	%f45, %f43, %f44;
	fma.rn.f32 	%f46, %f45, %f45, %f42;
	ld.global.f32 	%f47, [%rd13+12];
	ld.global.f32 	%f48, [%rd39+12];
	sub.f32 	%f49, %f47, %f48;
	fma.rn.f32 	%f85, %f49, %f49, %f46;
	add.s32 	%r41, %r41, 8;
	add.s32 	%r40, %r40, 8;
	add.s64 	%rd39, %rd39, 32;
	setp.ne.s32 	%p4, %r41, 0;
	mov.u32 	%r43, %r6;
	@%p4 bra 	$L__BB0_5;
$L__BB0_6:
	setp.eq.s32 	%p5, %r3, 0;
	@%p5 bra 	$L__BB0_14;
	setp.lt.u32 	%p6, %r4, 3;
	@%p6 bra 	$L__BB0_9;
	add.s32 	%r32, %r43, %r2;
	mul.wide.s32 	%rd14, %r32, 4;
	add.s64 	%rd15, %rd2, %rd14;
	ld.global.f32 	%f51, [%rd15];
	add.s32 	%r33, %r43, %r11;
	mul.wide.u32 	%rd16, %r33, 4;
	add.s64 	%rd17, %rd1, %rd16;
	ld.global.f32 	%f52, [%rd17];
	sub.f32 	%f53, %f51, %f52;
	fma.rn.f32 	%f54, %f53, %f53, %f85;
	ld.global.f32 	%f55, [%rd15+4];
	cvt.u64.u32 	%rd18, %r11;
	cvt.u64.u32 	%rd19, %r43;
	add.s64 	%rd20, %rd19, %rd18;
	shl.b64 	%rd21, %rd20, 2;
	add.s64 	%rd22, %rd1, %rd21;
	ld.global.f32 	%f56, [%rd22+4];
	sub.f32 	%f57, %f55, %f56;
	fma.rn.f32 	%f58, %f57, %f57, %f54;
	ld.global.f32 	%f59, [%rd15+8];
	ld.global.f32 	%f60, [%rd22+8];
	sub.f32 	%f61, %f59, %f60;
	fma.rn.f32 	%f62, %f61, %f61, %f58;
	ld.global.f32 	%f63, [%rd15+12];
	ld.global.f32 	%f64, [%rd22+12];
	sub.f32 	%f65, %f63, %f64;
	fma.rn.f32 	%f85, %f65, %f65, %f62;
	add.s32 	%r43, %r43, 4;
$L__BB0_9:
	setp.eq.s32 	%p7, %r5, 0;
	@%p7 bra 	$L__BB0_14;
	setp.eq.s32 	%p8, %r5, 1;
	@%p8 bra 	$L__BB0_12;
	add.s32 	%r34, %r43, %r2;
	mul.wide.s32 	%rd23, %r34, 4;
	add.s64 	%rd24, %rd2, %rd23;
	ld.global.f32 	%f67, [%rd24];
	add.s32 	%r35, %r43, %r11;
	mul.wide.u32 	%rd25, %r35, 4;
	add.s64 	%rd26, %rd1, %rd25;
	ld.global.f32 	%f68, [%rd26];
	sub.f32 	%f69, %f67, %f68;
	fma.rn.f32 	%f70, %f69, %f69, %f85;
	ld.global.f32 	%f71, [%rd24+4];
	cvt.u64.u32 	%rd27, %r11;
	cvt.u64.u32 	%rd28, %r43;
	add.s64 	%rd29, %rd28, %rd27;
	shl.b64 	%rd30, %rd29, 2;
	add.s64 	%rd31, %rd1, %rd30;
	ld.global.f32 	%f72, [%rd31+4];
	sub.f32 	%f73, %f71, %f72;
	fma.rn.f32 	%f85, %f73, %f73, %f70;
	add.s32 	%r43, %r43, 2;
$L__BB0_12:
	setp.eq.s32 	%p9, %r7, 0;
	@%p9 bra 	$L__BB0_14;
	add.s32 	%r36, %r43, %r2;
	mul.wide.s32 	%rd32, %r36, 4;
	add.s64 	%rd33, %rd2, %rd32;
	ld.global.f32 	%f74, [%rd33];
	add.s32 	%r37, %r43, %r11;
	mul.wide.u32 	%rd34, %r37, 4;
	add.s64 	%rd35, %rd1, %rd34;
	ld.global.f32 	%f75, [%rd35];
	sub.f32 	%f76, %f74, %f75;
	fma.rn.f32 	%f85, %f76, %f76, %f85;
$L__BB0_14:
	setp.lt.f32 	%p10, %f85, %f77;
	selp.f32 	%f77, %f85, %f77, %p10;
	selp.b32 	%r45, %r38, %r45, %p10;
	add.s32 	%r38, %r38, 1;
	setp.ne.s32 	%p11, %r38, 10;
	@%p11 bra 	$L__BB0_3;
$L__BB0_15:
	cvta.to.global.u64 	%rd36, %rd7;
	mul.wide.s32 	%rd37, %r1, 4;
	add.s64 	%rd38, %rd36, %rd37;
	st.global.u32 	[%rd38], %r45;
$L__BB0_16:
	ret;

}
	// .globl	_Z31computeNewCentroidsKernel_NaivePKfPKiPdPiii
.visible .entry _Z31computeNewCentroidsKernel_NaivePKfPKiPdPiii(
	.param .u64 .ptr .align 1 _Z31computeNewCentroidsKernel_NaivePKfPKiPdPiii_param_0,
	.param .u64 .ptr .align 1 _Z31computeNewCentroidsKernel_NaivePKfPKiPdPiii_param_1,
	.param .u64 .ptr .align 1 _Z31computeNewCentroidsKernel_NaivePKfPKiPdPiii_param_2,
	.param .u64 .ptr .align 1 _Z31computeNewCentroidsKernel_NaivePKfPKiPdPiii_param_3,
	.param .u32 _Z31computeNewCentroidsKernel_NaivePKfPKiPdPiii_param_4,
	.param .u32 _Z31computeNewCentroidsKernel_NaivePKfPKiPdPiii_param_5
)
{
	.reg .pred 	%p<11>;
	.reg .b32 	%r<51>;
	.reg .b32 	%f<30>;
	.reg .b64 	%rd<29>;
	.reg .b64 	%fd<59>;

	ld.param.u64 	%rd5, [_Z31computeNewCentroidsKernel_NaivePKfPKiPdPiii_param_0];
	ld.param.u64 	%rd3, [_Z31computeNewCentroidsKernel_NaivePKfPKiPdPiii_param_1];
	ld.param.u64 	%rd6, [_Z31computeNewCentroidsKernel_NaivePKfPKiPdPiii_param_2];
	ld.param.u64 	%rd4, [_Z31computeNewCentroidsKernel_NaivePKfPKiPdPiii_param_3];
	ld.param.u32 	%r31, [_Z31computeNewCentroidsKernel_NaivePKfPKiPdPiii_param_4];
	ld.param.u32 	%r30, [_Z31computeNewCentroidsKernel_NaivePKfPKiPdPiii_param_5];
	cvta.to.global.u64 	%rd1, %rd6;
	cvta.to.global.u64 	%rd2, %rd5;
	mov.u32 	%r32, %ctaid.x;
	mov.u32 	%r33, %ntid.x;
	mov.u32 	%r34, %tid.x;
	mad.lo.s32 	%r1, %r32, %r33, %r34;
	setp.ge.s32 	%p1, %r1, %r31;
	@%p1 bra 	$L__BB1_14;
	cvta.to.global.u64 	%rd7, %rd3;
	cvta.to.global.u64 	%rd8, %rd4;
	mul.wide.s32 	%rd9, %r1, 4;
	add.s64 	%rd10, %rd7, %rd9;
	ld.global.u32 	%r2, [%rd10];
	mul.wide.s32 	%rd11, %r2, 4;
	add.s64 	%rd12, %rd8, %rd11;
	atom.global.add.u32 	%r35, [%rd12], 1;
	setp.lt.s32 	%p2, %r30, 1;
	@%p2 bra 	$L__BB1_14;
	mul.lo.s32 	%r3, %r30, %r1;
	mul.lo.s32 	%r4, %r2, %r30;
	setp.lt.u32 	%p3, %r30, 16;
	mov.b32 	%r46, 0;
	@%p3 bra 	$L__BB1_5;
	and.b32  	%r37, %r30, 2147483632;
	neg.s32 	%r44, %r37;
	mov.u32 	%r42, %r4;
	mov.u32 	%r43, %r3;
$L__BB1_4:
	.pragma "nounroll";
	and.b32  	%r46, %r30, 2147483632;
	mul.wide.s32 	%rd13, %r43, 4;
	add.s64 	%rd14, %rd2, %rd13;
	mul.wide.s32 	%rd15, %r42, 8;
	add.s64 	%rd16, %rd1, %rd15;
	ld.global.f32 	%f1, [%rd14];
	cvt.f64.f32 	%fd1, %f1;
	atom.global.add.f64 	%fd2, [%rd16], %fd1;
	ld.global.f32 	%f2, [%rd14+4];
	cvt.f64.f32 	%fd3, %f2;
	atom.global.add.f64 	%fd4, [%rd16+8], %fd3;
	ld.global.f32 	%f3, [%rd14+8];
	cvt.f64.f32 	%fd5, %f3;
	atom.global.add.f64 	%fd6, [%rd16+16], %fd5;
	ld.global.f32 	%f4, [%rd14+12];
	cvt.f64.f32 	%fd7, %f4;
	atom.global.add.f64 	%fd8, [%rd16+24], %fd7;
	ld.global.f32 	%f5, [%rd14+16];
	cvt.f64.f32 	%fd9, %f5;
	atom.global.add.f64 	%fd10, [%rd16+32], %fd9;
	ld.global.f32 	%f6, [%rd14+20];
	cvt.f64.f32 	%fd11, %f6;
	atom.global.add.f64 	%fd12, [%rd16+40], %fd11;
	ld.global.f32 	%f7, [%rd14+24];
	cvt.f64.f32 	%fd13, %f7;
	atom.global.add.f64 	%fd14, [%rd16+48], %fd13;
	ld.global.f32 	%f8, [%rd14+28];
	cvt.f64.f32 	%fd15, %f8;
	atom.global.add.f64 	%fd16, [%rd16+56], %fd15;
	ld.global.f32 	%f9, [%rd14+32];
	cvt.f64.f32 	%fd17, %f9;
	atom.global.add.f64 	%fd18, [%rd16+64], %fd17;
	ld.global.f32 	%f10, [%rd14+36];
	cvt.f64.f32 	%fd19, %f10;
	atom.global.add.f64 	%fd20, [%rd16+72], %fd19;
	ld.global.f32 	%f11, [%rd14+40];
	cvt.f64.f32 	%fd21, %f11;
	atom.global.add.f64 	%fd22, [%rd16+80], %fd21;
	ld.global.f32 	%f12, [%rd14+44];
	cvt.f64.f32 	%fd23, %f12;
	atom.global.add.f64 	%fd24, [%rd16+88], %fd23;
	ld.global.f32 	%f13, [%rd14+48];
	cvt.f64.f32 	%fd25, %f13;
	atom.global.add.f64 	%fd26, [%rd16+96], %fd25;
	ld.global.f32 	%f14, [%rd14+52];
	cvt.f64.f32 	%fd27, %f14;
	atom.global.add.f64 	%fd28, [%rd16+104], %fd27;
	ld.global.f32 	%f15, [%rd14+56];
	cvt.f64.f32 	%fd29, %f15;
	atom.global.add.f64 	%fd30, [%rd16+112], %fd29;
	ld.global.f32 	%f16, [%rd14+60];
	cvt.f64.f32 	%fd31, %f16;
	atom.global.add.f64 	%fd32, [%rd16+120], %fd31;
	add.s32 	%r44, %r44, 16;
	add.s32 	%r43, %r43, 16;
	add.s32 	%r42, %r42, 16;
	setp.ne.s32 	%p4, %r44, 0;
	@%p4 bra 	$L__BB1_4;
$L__BB1_5:
	and.b32  	%r14, %r30, 15;
	setp.eq.s32 	%p5, %r14, 0;
	@%p5 bra 	$L__BB1_14;
	and.b32  	%r15, %r30, 7;
	setp.lt.u32 	%p6, %r14, 8;
	@%p6 bra 	$L__BB1_8;
	add.s32 	%r38, %r46, %r3;
	mul.wide.s32 	%rd17, %r38, 4;
	add.s64 	%rd18, %rd2, %rd17;
	ld.global.f32 	%f17, [%rd18];
	add.s32 	%r39, %r46, %r4;
	mul.wide.s32 	%rd19, %r39, 8;
	add.s64 	%rd20, %rd1, %rd19;
	cvt.f64.f32 	%fd33, %f17;
	atom.global.add.f64 	%fd34, [%rd20], %fd33;
	ld.global.f32 	%f18, [%rd18+4];
	cvt.f64.f32 	%fd35, %f18;
	atom.global.add.f64 	%fd36, [%rd20+8], %fd35;
	ld.global.f32 	%f19, [%rd18+8];
	cvt.f64.f32 	%fd37, %f19;
	atom.global.add.f64 	%fd38, [%rd20+16], %fd37;
	ld.global.f32 	%f20, [%rd18+12];
	cvt.f64.f32 	%fd39, %f20;
	atom.global.add.f64 	%fd40, [%rd20+24], %fd39;
	ld.global.f32 	%f21, [%rd18+16];
	cvt.f64.f32 	%fd41, %f21;
	atom.global.add.f64 	%fd42, [%rd20+32], %fd41;
	ld.global.f32 	%f22, [%rd18+20];
	cvt.f64.f32 	%fd43, %f22;
	atom.global.add.f64 	%fd44, [%rd20+40], %fd43;
	ld.global.f32 	%f23, [%rd18+24];
	cvt.f64.f32 	%fd45, %f23;
	atom.global.add.f64 	%fd46, [%rd20+48], %fd45;
	ld.global.f32 	%f24, [%rd18+28];
	cvt.f64.f32 	%fd47, %f24;
	atom.global.add.f64 	%fd48, [%rd20+56], %fd47;
	add.s32 	%r46, %r46, 8;
$L__BB1_8:
	setp.eq.s32 	%p7, %r15, 0;
	@%p7 bra 	$L__BB1_14;
	and.b32  	%r18, %r30, 3;
	setp.lt.u32 	%p8, %r15, 4;
	@%p8 bra 	$L__BB1_11;
	add.s32 	%r40, %r46, %r3;
	mul.wide.s32 	%rd21, %r40, 4;
	add.s64 	%rd22, %rd2, %rd21;
	ld.global.f32 	%f25, [%rd22];
	add.s32 	%r41, %r46, %r4;
	mul.wide.s32 	%rd23, %r41, 8;
	add.s64 	%rd24, %rd1, %rd23;
	cvt.f64.f32 	%fd49, %f25;
	atom.global.add.f64 	%fd50, [%rd24], %fd49;
	ld.global.f32 	%f26, [%rd22+4];
	cvt.f64.f32 	%fd51, %f26;
	atom.global.add.f64 	%fd52, [%rd24+8], %fd51;
	ld.global.f32 	%f27, [%rd22+8];
	cvt.f64.f32 	%fd53, %f27;
	atom.global.add.f64 	%fd54, [%rd24+16], %fd53;
	ld.global.f32 	%f28, [%rd22+12];
	cvt.f64.f32 	%fd55, %f28;
	atom.global.add.f64 	%fd56, [%rd24+24], %fd55;
	add.s32 	%r46, %r46, 4;
$L__BB1_11:
	setp.eq.s32 	%p9, %r18, 0;
	@%p9 bra 	$L__BB1_14;
	add.s32 	%r50, %r46, %r4;
	add.s32 	%r49, %r46, %r3;
	neg.s32 	%r48, %r18;
$L__BB1_13:
	.pragma "nounroll";
	mul.wide.s32 	%rd25, %r50, 8;
	add.s64 	%rd26, %rd1, %rd25;
	mul.wide.s32 	%rd27, %r49, 4;
	add.s64 	%rd28, %rd2, %rd27;
	ld.global.f32 	%f29, [%rd28];
	cvt.f64.f32 	%fd57, %f29;
	atom.global.add.f64 	%fd58, [%rd26], %fd57;
	add.s32 	%r50, %r50, 1;
	add.s32 	%r49, %r49, 1;
	add.s32 	%r48, %r48, 1;
	setp.ne.s32 	%p10, %r48, 0;
	@%p10 bra 	$L__BB1_13;
$L__BB1_14:
	ret;

}
	// .globl	_Z22averageCentroidsKernelPfPdPii
.visible .entry _Z22averageCentroidsKernelPfPdPii(
	.param .u64 .ptr .align 1 _Z22averageCentroidsKernelPfPdPii_param_0,
	.param .u64 .ptr .align 1 _Z22averageCentroidsKernelPfPdPii_param_1,
	.param .u64 .ptr .align 1 _Z22averageCentroidsKernelPfPdPii_param_2,
	.param .u32 _Z22averageCentroidsKernelPfPdPii_param_3
)
{
	.reg .pred 	%p<11>;
	.reg .b32 	%r<26>;
	.reg .b32 	%f<16>;
	.reg .b64 	%rd<47>;
	.reg .b64 	%fd<32>;

	ld.param.u64 	%rd10, [_Z22averageCentroidsKernelPfPdPii_param_0];
	ld.param.u64 	%rd11, [_Z22averageCentroidsKernelPfPdPii_param_1];
	ld.param.u64 	%rd9, [_Z22averageCentroidsKernelPfPdPii_param_2];
	ld.param.u32 	%r15, [_Z22averageCentroidsKernelPfPdPii_param_3];
	cvta.to.global.u64 	%rd1, %rd10;
	cvta.to.global.u64 	%rd2, %rd11;
	mov.u32 	%r1, %tid.x;
	setp.gt.u32 	%p1, %r1, 9;
	@%p1 bra 	$L__BB2_13;
	cvta.to.global.u64 	%rd12, %rd9;
	mul.wide.u32 	%rd13, %r1, 4;
	add.s64 	%rd14, %rd12, %rd13;
	ld.global.u32 	%r2, [%rd14];
	min.s32 	%r16, %r2, %r15;
	setp.lt.s32 	%p2, %r16, 1;
	@%p2 bra 	$L__BB2_13;
	mul.lo.s32 	%r3, %r15, %r1;
	cvt.rn.f64.u32 	%fd1, %r2;
	and.b32  	%r4, %r15, 7;
	setp.lt.u32 	%p3, %r15, 8;
	mov.b32 	%r24, 0;
	@%p3 bra 	$L__BB2_5;
	and.b32  	%r24, %r15, 2147483640;
	neg.s32 	%r22, %r24;
	mul.wide.u32 	%rd15, %r3, 4;
	add.s64 	%rd16, %rd15, %rd1;
	add.s64 	%rd46, %rd16, 16;
	mul.wide.u32 	%rd17, %r3, 8;
	add.s64 	%rd18, %rd17, %rd2;
	add.s64 	%rd45, %rd18, 32;
$L__BB2_4:
	.pragma "nounroll";
	ld.global.f64 	%fd2, [%rd45+-32];
	div.rn.f64 	%fd3, %fd2, %fd1;
	cvt.rn.f32.f64 	%f1, %fd3;
	st.global.f32 	[%rd46+-16], %f1;
	ld.global.f64 	%fd4, [%rd45+-24];
	div.rn.f64 	%fd5, %fd4, %fd1;
	cvt.rn.f32.f64 	%f2, %fd5;
	st.global.f32 	[%rd46+-12], %f2;
	ld.global.f64 	%fd6, [%rd45+-16];
	div.rn.f64 	%fd7, %fd6, %fd1;
	cvt.rn.f32.f64 	%f3, %fd7;
	st.global.f32 	[%rd46+-8], %f3;
	ld.global.f64 	%fd8, [%rd45+-8];
	div.rn.f64 	%fd9, %fd8, %fd1;
	cvt.rn.f32.f64 	%f4, %fd9;
	st.global.f32 	[%rd46+-4], %f4;
	ld.global.f64 	%fd10, [%rd45];
	div.rn.f64 	%fd11, %fd10, %fd1;
	cvt.rn.f32.f64 	%f5, %fd11;
	st.global.f32 	[%rd46], %f5;
	ld.global.f64 	%fd12, [%rd45+8];
	div.rn.f64 	%fd13, %fd12, %fd1;
	cvt.rn.f32.f64 	%f6, %fd13;
	st.global.f32 	[%rd46+4], %f6;
	ld.global.f64 	%fd14, [%rd45+16];
	div.rn.f64 	%fd15, %fd14, %fd1;
	cvt.rn.f32.f64 	%f7, %fd15;
	st.global.f32 	[%rd46+8], %f7;
	ld.global.f64 	%fd16, [%rd45+24];
	div.rn.f64 	%fd17, %fd16, %fd1;
	cvt.rn.f32.f64 	%f8, %fd17;
	st.global.f32 	[%rd46+12], %f8;
	add.s32 	%r22, %r22, 8;
	add.s64 	%rd46, %rd46, 32;
	add.s64 	%rd45, %rd45, 64;
	setp.ne.s32 	%p4, %r22, 0;
	@%p4 bra 	$L__BB2_4;
$L__BB2_5:
	setp.eq.s32 	%p5, %r4, 0;
	@%p5 bra 	$L__BB2_13;
	and.b32  	%r10, %r15, 3;
	setp.lt.u32 	%p6, %r4, 4;
	@%p6 bra 	$L__BB2_8;
	add.s32 	%r18, %r24, %r3;
	mul.wide.u32 	%rd19, %r18, 8;
	add.s64 	%rd20, %rd2, %rd19;
	ld.global.f64 	%fd18, [%rd20];
	div.rn.f64 	%fd19, %fd18, %fd1;
	cvt.rn.f32.f64 	%f9, %fd19;
	mul.wide.u32 	%rd21, %r18, 4;
	add.s64 	%rd22, %rd1, %rd21;
	st.global.f32 	[%rd22], %f9;
	cvt.u64.u32 	%rd23, %r3;
	cvt.u64.u32 	%rd24, %r24;
	add.s64 	%rd25, %rd24, %rd23;
	shl.b64 	%rd26, %rd25, 3;
	add.s64 	%rd27, %rd2, %rd26;
	ld.global.f64 	%fd20, [%rd27+8];
	div.rn.f64 	%fd21, %fd20, %fd1;
	cvt.rn.f32.f64 	%f10, %fd21;
	shl.b64 	%rd28, %rd25, 2;
	add.s64 	%rd29, %rd1, %rd28;
	st.global.f32 	[%rd29+4], %f10;
	ld.global.f64 	%fd22, [%rd27+16];
	div.rn.f64 	%fd23, %fd22, %fd1;
	cvt.rn.f32.f64 	%f11, %fd23;
	st.global.f32 	[%rd29+8], %f11;
	ld.global.f64 	%fd24, [%rd27+24];
	div.rn.f64 	%fd25, %fd24, %fd1;
	cvt.rn.f32.f64 	%f12, %fd25;
	st.global.f32 	[%rd29+12], %f12;
	add.s32 	%r24, %r24, 4;
$L__BB2_8:
	setp.eq.s32 	%p7, %r10, 0;
	@%p7 bra 	$L__BB2_13;
	setp.eq.s32 	%p8, %r10, 1;
	@%p8 bra 	$L__BB2_11;
	add.s32 	%r19, %r24, %r3;
	mul.wide.u32 	%rd30, %r19, 8;
	add.s64 	%rd31, %rd2, %rd30;
	ld.global.f64 	%fd26, [%rd31];
	div.rn.f64 	%fd27, %fd26, %fd1;
	cvt.rn.f32.f64 	%f13, %fd27;
	mul.wide.u32 	%rd32, %r19, 4;
	add.s64 	%rd33, %rd1, %rd32;
	st.global.f32 	[%rd33], %f13;
	cvt.u64.u32 	%rd34, %r3;
	cvt.u64.u32 	%rd35, %r24;
	add.s64 	%rd36, %rd35, %rd34;
	shl.b64 	%rd37, %rd36, 3;
	add.s64 	%rd38, %rd2, %rd37;
	ld.global.f64 	%fd28, [%rd38+8];
	div.rn.f64 	%fd29, %fd28, %fd1;
	cvt.rn.f32.f64 	%f14, %fd29;
	shl.b64 	%rd39, %rd36, 2;
	add.s64 	%rd40, %rd1, %rd39;
	st.global.f32 	[%rd40+4], %f14;
	add.s32 	%r24, %r24, 2;
$L__BB2_11:
	and.b32  	%r20, %r15, 1;
	setp.eq.b32 	%p9, %r20, 1;
	not.pred 	%p10, %p9;
	@%p10 bra 	$L__BB2_13;
	add.s32 	%r21, %r24, %r3;
	mul.wide.u32 	%rd41, %r21, 8;
	add.s64 	%rd42, %rd2, %rd41;
	ld.global.f64 	%fd30, [%rd42];
	div.rn.f64 	%fd31, %fd30, %fd1;
	cvt.rn.f32.f64 	%f15, %fd31;
	mul.wide.u32 	%rd43, %r21, 4;
	add.s64 	%rd44, %rd1, %rd43;
	st.global.f32 	[%rd44], %f15;
$L__BB2_13:
	ret;

}


// ===== COMPILED SASS (sm_100) =====

	.target	sm_100

	.elftype	@"ET_EXEC"


//--------------------- .note.nv.tkinfo           --------------------------
	.section	.note.nv.tkinfo,"",@"SHT_NOTE"
	.sectionflags	@"SHF_NOTE_NV_TKINFO"
	.tkinfo
        /*0018*/ 	.word	0x00000002
        /*0030*/ 	.string	""
        /*0030*/ 	.string	"ptxas"
        /*0030*/ 	.string	"Cuda compilation tools, release 13.0, V13.0.88"
        /*0030*/ 	.string	"Build cuda_13.0.r13.0/compiler.36424714_0"
        /*0030*/ 	.string	"-arch sm_100 -m 64 "



//--------------------- .note.nv.cuinfo           --------------------------
	.section	.note.nv.cuinfo,"",@"SHT_NOTE"
	.sectionflags	@"SHF_NOTE_NV_CUINFO"
        /*0018*/ 	.short	0x0002
        /*001a*/ 	.short	0x0064
        /*001c*/ 	.short	0x0082
	.zero		2


//--------------------- .nv.info                  --------------------------
	.section	.nv.info,"",@"SHT_CUDA_INFO"
	.align	4


	//----- nvinfo : EIATTR_REGCOUNT
	.align		4
        /*0000*/ 	.byte	0x04, 0x2f
        /*0002*/ 	.short	(.L_1 - .L_0)
	.align		4
.L_0:
        /*0004*/ 	.word	index@(_Z25assignClusterKernel_NaivePKfS0_Piii)
        /*0008*/ 	.word	0x0000001f


	//----- nvinfo : EIATTR_FRAME_SIZE
	.align		4
.L_1:
        /*000c*/ 	.byte	0x04, 0x11
        /*000e*/ 	.short	(.L_3 - .L_2)
	.align		4
.L_2:
        /*0010*/ 	.word	index@(_Z25assignClusterKernel_NaivePKfS0_Piii)
        /*0014*/ 	.word	0x00000000


	//----- nvinfo : EIATTR_REGCOUNT
	.align		4
.L_3:
        /*0018*/ 	.byte	0x04, 0x2f
        /*001a*/ 	.short	(.L_5 - .L_4)
	.align		4
.L_4:
        /*001c*/ 	.word	index@(_Z31computeNewCentroidsKernel_NaivePKfPKiPdPiii)
        /*0020*/ 	.word	0x0000001a


	//----- nvinfo : EIATTR_FRAME_SIZE
	.align		4
.L_5:
        /*0024*/ 	.byte	0x04, 0x11
        /*0026*/ 	.short	(.L_7 - .L_6)
	.align		4
.L_6:
        /*0028*/ 	.word	index@(_Z31computeNewCentroidsKernel_NaivePKfPKiPdPiii)
        /*002c*/ 	.word	0x00000000


	//----- nvinfo : EIATTR_REGCOUNT
	.align		4
.L_7:
        /*0030*/ 	.byte	0x04, 0x2f
        /*0032*/ 	.short	(.L_9 - .L_8)
	.align		4
.L_8:
        /*0034*/ 	.word	index@(_Z22averageCentroidsKernelPfPdPii)
        /*0038*/ 	.word	0x00000020


	//----- nvinfo : EIATTR_FRAME_SIZE
	.align		4
.L_9:
        /*003c*/ 	.byte	0x04, 0x11
        /*003e*/ 	.short	(.L_11 - .L_10)
	.align		4
.L_10:
        /*0040*/ 	.word	index@($__internal_0_$__cuda_sm20_div_rn_f64_full)
        /*0044*/ 	.word	0x00000000


	//----- nvinfo : EIATTR_FRAME_SIZE
	.align		4
.L_11:
        /*0048*/ 	.byte	0x04, 0x11
        /*004a*/ 	.short	(.L_13 - .L_12)
	.align		4
.L_12:
        /*004c*/ 	.word	index@(_Z22averageCentroidsKernelPfPdPii)
        /*0050*/ 	.word	0x00000000


	//----- nvinfo : EIATTR_MIN_STACK_SIZE
	.align		4
.L_13:
        /*0054*/ 	.byte	0x04, 0x12
        /*0056*/ 	.short	(.L_15 - .L_14)
	.align		4
.L_14:
        /*0058*/ 	.word	index@(_Z22averageCentroidsKernelPfPdPii)
        /*005c*/ 	.word	0x00000000


	//----- nvinfo : EIATTR_MIN_STACK_SIZE
	.align		4
.L_15:
        /*0060*/ 	.byte	0x04, 0x12
        /*0062*/ 	.short	(.L_17 - .L_16)
	.align		4
.L_16:
        /*0064*/ 	.word	index@(_Z31computeNewCentroidsKernel_NaivePKfPKiPdPiii)
        /*0068*/ 	.word	0x00000000


	//----- nvinfo : EIATTR_MIN_STACK_SIZE
	.align		4
.L_17:
        /*006c*/ 	.byte	0x04, 0x12
        /*006e*/ 	.short	(.L_19 - .L_18)
	.align		4
.L_18:
        /*0070*/ 	.word	index@(_Z25assignClusterKernel_NaivePKfS0_Piii)
        /*0074*/ 	.word	0x00000000
.L_19:


//--------------------- .nv.compat                --------------------------
	.section	.nv.compat,"",@"SHT_CUDA_COMPAT_INFO"
	.align	4
        /*0000*/ 	.byte	0x02, 0x09, 0x00, 0x00, 0x02, 0x02, 0x01, 0x00, 0x02, 0x05, 0x05, 0x00, 0x03, 0x07, 0x01, 0x01
        /*0010*/ 	.byte	0x02, 0x03, 0x00, 0x00, 0x02, 0x06, 0x01, 0x00, 0x04, 0x0b, 0x08, 0x00, 0x01, 0x00, 0x00, 0x00
        /*0020*/ 	.byte	0x00, 0x00, 0x00, 0x00


//--------------------- .nv.info._Z22averageCentroidsKernelPfPdPii --------------------------
	.section	.nv.info._Z22averageCentroidsKernelPfPdPii,"",@"SHT_CUDA_INFO"
	.sectionflags	@""
	.align	4


	//----- nvinfo : EIATTR_CUDA_API_VERSION
	.align		4
        /*0000*/ 	.byte	0x04, 0x37
        /*0002*/ 	.short	(.L_21 - .L_20)
.L_20:
        /*0004*/ 	.word	0x00000082


	//----- nvinfo : EIATTR_KPARAM_INFO
	.align		4
.L_21:
        /*0008*/ 	.byte	0x04, 0x17
        /*000a*/ 	.short	(.L_23 - .L_22)
.L_22:
        /*000c*/ 	.word	0x00000000
        /*0010*/ 	.short	0x0003
        /*0012*/ 	.short	0x0018
        /*0014*/ 	.byte	0x00, 0xf0, 0x11, 0x00


	//----- nvinfo : EIATTR_KPARAM_INFO
	.align		4
.L_23:
        /*0018*/ 	.byte	0x04, 0x17
        /*001a*/ 	.short	(.L_25 - .L_24)
.L_24:
        /*001c*/ 	.word	0x00000000
        /*0020*/ 	.short	0x0002
        /*0022*/ 	.short	0x0010
        /*0024*/ 	.byte	0x00, 0xf5, 0x21, 0x00


	//----- nvinfo : EIATTR_KPARAM_INFO
	.align		4
.L_25:
        /*0028*/ 	.byte	0x04, 0x17
        /*002a*/ 	.short	(.L_27 - .L_26)
.L_26:
        /*002c*/ 	.word	0x00000000
        /*0030*/ 	.short	0x0001
        /*0032*/ 	.short	0x0008
        /*0034*/ 	.byte	0x00, 0xf5, 0x21, 0x00


	//----- nvinfo : EIATTR_KPARAM_INFO
	.align		4
.L_27:
        /*0038*/ 	.byte	0x04, 0x17
        /*003a*/ 	.short	(.L_29 - .L_28)
.L_28:
        /*003c*/ 	.word	0x00000000
        /*0040*/ 	.short	0x0000
        /*0042*/ 	.short	0x0000
        /*0044*/ 	.byte	0x00, 0xf5, 0x21, 0x00


	//----- nvinfo : EIATTR_SPARSE_MMA_MASK
	.align		4
.L_29:
        /*0048*/ 	.byte	0x03, 0x50
        /*004a*/ 	.short	0x0000


	//----- nvinfo : EIATTR_MAXREG_COUNT
	.align		4
        /*004c*/ 	.byte	0x03, 0x1b
        /*004e*/ 	.short	0x00ff


	//----- nvinfo : EIATTR_MERCURY_ISA_VERSION
	.align		4
        /*0050*/ 	.byte	0x03, 0x5f
        /*0052*/ 	.short	0x0101


	//----- nvinfo : EIATTR_VRC_CTA_INIT_COUNT
	.align		4
        /*0054*/ 	.byte	0x02, 0x4a
	.zero		1
	.zero		1


	//----- nvinfo : EIATTR_EXIT_INSTR_OFFSETS
	.align		4
        /*0058*/ 	.byte	0x04, 0x1c
        /*005a*/ 	.short	(.L_31 - .L_30)


	//   ....[0]....
.L_30:
        /*005c*/ 	.word	0x00000030


	//   ....[1]....
        /*0060*/ 	.word	0x000000b0


	//   ....[2]....
        /*0064*/ 	.word	0x00000ee0


	//   ....[3]....
        /*0068*/ 	.word	0x000016c0


	//   ....[4]....
        /*006c*/ 	.word	0x00001b60


	//   ....[5]....
        /*0070*/ 	.word	0x00001d70


	//----- nvinfo : EIATTR_CRS_STACK_SIZE
	.align		4
.L_31:
        /*0074*/ 	.byte	0x04, 0x1e
        /*0076*/ 	.short	(.L_33 - .L_32)
.L_32:
        /*0078*/ 	.word	0x00000000


	//----- nvinfo : EIATTR_CBANK_PARAM_SIZE
	.align		4
.L_33:
        /*007c*/ 	.byte	0x03, 0x19
        /*007e*/ 	.short	0x001c


	//----- nvinfo : EIATTR_PARAM_CBANK
	.align		4
        /*0080*/ 	.byte	0x04, 0x0a
        /*0082*/ 	.short	(.L_35 - .L_34)
	.align		4
.L_34:
        /*0084*/ 	.word	index@(.nv.constant0._Z22averageCentroidsKernelPfPdPii)
        /*0088*/ 	.short	0x0380
        /*008a*/ 	.short	0x001c


	//----- nvinfo : EIATTR_SW_WAR
	.align		4
.L_35:
        /*008c*/ 	.byte	0x04, 0x36
        /*008e*/ 	.short	(.L_37 - .L_36)
.L_36:
        /*0090*/ 	.word	0x00000008
.L_37:


//--------------------- .nv.info._Z31computeNewCentroidsKernel_NaivePKfPKiPdPiii --------------------------
	.section	.nv.info._Z31computeNewCentroidsKernel_NaivePKfPKiPdPiii,"",@"SHT_CUDA_INFO"
	.sectionflags	@""
	.align	4


	//----- nvinfo : EIATTR_CUDA_API_VERSION
	.align		4
        /*0000*/ 	.byte	0x04, 0x37
        /*0002*/ 	.short	(.L_39 - .L_38)
.L_38:
        /*0004*/ 	.word	0x00000082


	//----- nvinfo : EIATTR_KPARAM_INFO
	.align		4
.L_39:
        /*0008*/ 	.byte	0x04, 0x17
        /*000a*/ 	.short	(.L_41 - .L_40)
.L_40:
        /*000c*/ 	.word	0x00000000
        /*0010*/ 	.short	0x0005
        /*0012*/ 	.short	0x0024
        /*0014*/ 	.byte	0x00, 0xf0, 0x11, 0x00


	//----- nvinfo : EIATTR_KPARAM_INFO
	.align		4
.L_41:
        /*0018*/ 	.byte	0x04, 0x17
        /*001a*/ 	.short	(.L_43 - .L_42)
.L_42:
        /*001c*/ 	.word	0x00000000
        /*0020*/ 	.short	0x0004
        /*0022*/ 	.short	0x0020
        /*0024*/ 	.byte	0x00, 0xf0, 0x11, 0x00


	//----- nvinfo : EIATTR_KPARAM_INFO
	.align		4
.L_43:
        /*0028*/ 	.byte	0x04, 0x17
        /*002a*/ 	.short	(.L_45 - .L_44)
.L_44:
        /*002c*/ 	.word	0x00000000
        /*0030*/ 	.short	0x0003
        /*0032*/ 	.short	0x0018
        /*0034*/ 	.byte	0x00, 0xf5, 0x21, 0x00


	//----- nvinfo : EIATTR_KPARAM_INFO
	.align		4
.L_45:
        /*0038*/ 	.byte	0x04, 0x17
        /*003a*/ 	.short	(.L_47 - .L_46)
.L_46:
        /*003c*/ 	.word	0x00000000
        /*0040*/ 	.short	0x0002
        /*0042*/ 	.short	0x0010
        /*0044*/ 	.byte	0x00, 0xf5, 0x21, 0x00


	//----- nvinfo : EIATTR_KPARAM_INFO
	.align		4
.L_47:
        /*0048*/ 	.byte	0x04, 0x17
        /*004a*/ 	.short	(.L_49 - .L_48)
.L_48:
        /*004c*/ 	.word	0x00000000
        /*0050*/ 	.short	0x0001
        /*0052*/ 	.short	0x0008
        /*0054*/ 	.byte	0x00, 0xf5, 0x21, 0x00


	//----- nvinfo : EIATTR_KPARAM_INFO
	.align		4
.L_49:
        /*0058*/ 	.byte	0x04, 0x17
        /*005a*/ 	.short	(.L_51 - .L_50)
.L_50:
        /*005c*/ 	.word	0x00000000
        /*0060*/ 	.short	0x0000
        /*0062*/ 	.short	0x0000
        /*0064*/ 	.byte	0x00, 0xf5, 0x21, 0x00


	//----- nvinfo : EIATTR_SPARSE_MMA_MASK
	.align		4
.L_51:
        /*0068*/ 	.byte	0x03, 0x50
        /*006a*/ 	.short	0x0000


	//----- nvinfo : EIATTR_MAXREG_COUNT
	.align		4
        /*006c*/ 	.byte	0x03, 0x1b
        /*006e*/ 	.short	0x00ff


	//----- nvinfo : EIATTR_MERCURY_ISA_VERSION
	.align		4
        /*0070*/ 	.byte	0x03, 0x5f
        /*0072*/ 	.short	0x0101


	//----- nvinfo : EIATTR_VRC_CTA_INIT_COUNT
	.align		4
        /*0074*/ 	.byte	0x02, 0x4a
	.zero		1
	.zero		1


	//----- nvinfo : EIATTR_EXIT_INSTR_OFFSETS
	.align		4
        /*0078*/ 	.byte	0x04, 0x1c
        /*007a*/ 	.short	(.L_53 - .L_52)


	//   ....[0]....
.L_52:
        /*007c*/ 	.word	0x00000070


	//   ....[1]....
        /*0080*/ 	.word	0x00000120


	//   ....[2]....
        /*0084*/ 	.word	0x00000560


	//   ....[3]....
        /*0088*/ 	.word	0x000007a0


	//   ....[4]....
        /*008c*/ 	.word	0x00000920


	//   ....[5]....
        /*0090*/ 	.word	0x00000a20


	//----- nvinfo : EIATTR_CBANK_PARAM_SIZE
	.align		4
.L_53:
        /*0094*/ 	.byte	0x03, 0x19
        /*0096*/ 	.short	0x0028


	//----- nvinfo : EIATTR_PARAM_CBANK
	.align		4
        /*0098*/ 	.byte	0x04, 0x0a
        /*009a*/ 	.short	(.L_55 - .L_54)
	.align		4
.L_54:
        /*009c*/ 	.word	index@(.nv.constant0._Z31computeNewCentroidsKernel_NaivePKfPKiPdPiii)
        /*00a0*/ 	.short	0x0380
        /*00a2*/ 	.short	0x0028


	//----- nvinfo : EIATTR_SW_WAR
	.align		4
.L_55:
        /*00a4*/ 	.byte	0x04, 0x36
        /*00a6*/ 	.short	(.L_57 - .L_56)
.L_56:
        /*00a8*/ 	.word	0x00000008
.L_57:


//--------------------- .nv.info._Z25assignClusterKernel_NaivePKfS0_Piii --------------------------
	.section	.nv.info._Z25assignClusterKernel_NaivePKfS0_Piii,"",@"SHT_CUDA_INFO"
	.sectionflags	@""
	.align	4


	//----- nvinfo : EIATTR_CUDA_API_VERSION
	.align		4
        /*0000*/ 	.byte	0x04, 0x37
        /*0002*/ 	.short	(.L_59 - .L_58)
.L_58:
        /*0004*/ 	.word	0x00000082


	//----- nvinfo : EIATTR_KPARAM_INFO
	.align		4
.L_59:
        /*0008*/ 	.byte	0x04, 0x17
        /*000a*/ 	.short	(.L_61 - .L_60)
.L_60:
        /*000c*/ 	.word	0x00000000
        /*0010*/ 	.short	0x0004
        /*0012*/ 	.short	0x001c
        /*0014*/ 	.byte	0x00, 0xf0, 0x11, 0x00


	//----- nvinfo : EIATTR_KPARAM_INFO
	.align		4
.L_61:
        /*0018*/ 	.byte	0x04, 0x17
        /*001a*/ 	.short	(.L_63 - .L_62)
.L_62:
        /*001c*/ 	.word	0x00000000
        /*0020*/ 	.short	0x0003
        /*0022*/ 	.short	0x0018
        /*0024*/ 	.byte	0x00, 0xf0, 0x11, 0x00


	//----- nvinfo : EIATTR_KPARAM_INFO
	.align		4
.L_63:
        /*0028*/ 	.byte	0x04, 0x17
        /*002a*/ 	.short	(.L_65 - .L_64)
.L_64:
        /*002c*/ 	.word	0x00000000
        /*0030*/ 	.short	0x0002
        /*0032*/ 	.short	0x0010
        /*0034*/ 	.byte	0x00, 0xf5, 0x21, 0x00


	//----- nvinfo : EIATTR_KPARAM_INFO
	.align		4
.L_65:
        /*0038*/ 	.byte	0x04, 0x17
        /*003a*/ 	.short	(.L_67 - .L_66)
.L_66:
        /*003c*/ 	.word	0x00000000
        /*0040*/ 	.short	0x0001
        /*0042*/ 	.short	0x0008
        /*0044*/ 	.byte	0x00, 0xf5, 0x21, 0x00


	//----- nvinfo : EIATTR_KPARAM_INFO
	.align		4
.L_67:
        /*0048*/ 	.byte	0x04, 0x17
        /*004a*/ 	.short	(.L_69 - .L_68)
.L_68:
        /*004c*/ 	.word	0x00000000
        /*0050*/ 	.short	0x0000
        /*0052*/ 	.short	0x0000
        /*0054*/ 	.byte	0x00, 0xf5, 0x21, 0x00


	//----- nvinfo : EIATTR_SPARSE_MMA_MASK
	.align		4
.L_69:
        /*0058*/ 	.byte	0x03, 0x50
        /*005a*/ 	.short	0x0000


	//----- nvinfo : EIATTR_MAXREG_COUNT
	.align		4
        /*005c*/ 	.byte	0x03, 0x1b
        /*005e*/ 	.short	0x00ff


	//----- nvinfo : EIATTR_MERCURY_ISA_VERSION
	.align		4
        /*0060*/ 	.byte	0x03, 0x5f
        /*0062*/ 	.short	0x0101


	//----- nvinfo : EIATTR_VRC_CTA_INIT_COUNT
	.align		4
        /*0064*/ 	.byte	0x02, 0x4a
	.zero		1
	.zero		1


	//----- nvinfo : EIATTR_EXIT_INSTR_OFFSETS
	.align		4
        /*0068*/ 	.byte	0x04, 0x1c
        /*006a*/ 	.short	(.L_71 - .L_70)


	//   ....[0]....
.L_70:
        /*006c*/ 	.word	0x00000070


	//   ....[1]....
        /*0070*/ 	.word	0x000009b0


	//----- nvinfo : EIATTR_CBANK_PARAM_SIZE
	.align		4
.L_71:
        /*0074*/ 	.byte	0x03, 0x19
        /*0076*/ 	.short	0x0020


	//----- nvinfo : EIATTR_PARAM_CBANK
	.align		4
        /*0078*/ 	.byte	0x04, 0x0a
        /*007a*/ 	.short	(.L_73 - .L_72)
	.align		4
.L_72:
        /*007c*/ 	.word	index@(.nv.constant0._Z25assignClusterKernel_NaivePKfS0_Piii)
        /*0080*/ 	.short	0x0380
        /*0082*/ 	.short	0x0020


	//----- nvinfo : EIATTR_SW_WAR
	.align		4
.L_73:
        /*0084*/ 	.byte	0x04, 0x36
        /*0086*/ 	.short	(.L_75 - .L_74)
.L_74:
        /*0088*/ 	.word	0x00000008
.L_75:


//--------------------- .nv.callgraph             --------------------------
	.section	.nv.callgraph,"",@"SHT_CUDA_CALLGRAPH"
	.align	4
	.sectionentsize	8
	.align		4
        /*0000*/ 	.word	0x00000000
	.align		4
        /*0004*/ 	.word	0xffffffff
	.align		4
        /*0008*/ 	.word	0x00000000
	.align		4
        /*000c*/ 	.word	0xfffffffe
	.align		4
        /*0010*/ 	.word	0x00000000
	.align		4
        /*0014*/ 	.word	0xfffffffd
	.align		4
        /*0018*/ 	.word	0x00000000
	.align		4
        /*001c*/ 	.word	0xfffffffc


//--------------------- .text._Z22averageCentroidsKernelPfPdPii --------------------------
	.section	.text._Z22averageCentroidsKernelPfPdPii,"ax",@progbits
	.align	128
        .global         _Z22averageCentroidsKernelPfPdPii
        .type           _Z22averageCentroidsKernelPfPdPii,@function
        .size           _Z22averageCentroidsKernelPfPdPii,(.L_x_53 - _Z22averageCentroidsKernelPfPdPii)
        .other          _Z22averageCentroidsKernelPfPdPii,@"STO_CUDA_ENTRY STV_DEFAULT"
_Z22averageCentroidsKernelPfPdPii:
.text._Z22averageCentroidsKernelPfPdPii:
[----:B------:R-:W-:Y:S01]  /*0000*/  LDC R1, c[0x0][0x37c] ;  /* 0x0000df00ff017b82 */ /* 0x000fe20000000800 */
[----:B------:R-:W0:Y:S02]  /*0010*/  S2R R5, SR_TID.X ;  /* 0x0000000000057919 */ /* 0x000e240000002100 */
[----:B0-----:R-:W-:-:S13]  /*0020*/  ISETP.GT.U32.AND P0, PT, R5, 0x9, PT ;  /* 0x000000090500780c */ /* 0x001fda0003f04070 */
[----:B------:R-:W-:Y:S05]  /*0030*/  @P0 EXIT ;  /* 0x000000000000094d */ /* 0x000fea0003800000 */
[----:B------:R-:W0:Y:S01]  /*0040*/  LDC.64 R2, c[0x0][0x390] ;  /* 0x0000e400ff027b82 */ /* 0x000e220000000a00 */
[----:B------:R-:W1:Y:S01]  /*0050*/  LDCU.64 UR8, c[0x0][0x358] ;  /* 0x00006b00ff0877ac */ /* 0x000e620008000a00 */
[----:B------:R-:W2:Y:S01]  /*0060*/  LDCU UR7, c[0x0][0x398] ;  /* 0x00007300ff0777ac */ /* 0x000ea20008000800 */
[----:B0-----:R-:W-:-:S06]  /*0070*/  IMAD.WIDE.U32 R2, R5, 0x4, R2 ;  /* 0x0000000405027825 */ /* 0x001fcc00078e0002 */
[----:B-1----:R-:W2:Y:S02]  /*0080*/  LDG.E R2, desc[UR8][R2.64] ;  /* 0x0000000802027981 */ /* 0x002ea4000c1e1900 */
[----:B--2---:R-:W-:-:S04]  /*0090*/  VIMNMX R0, PT, PT, R2, UR7, PT ;  /* 0x0000000702007c48 */ /* 0x004fc8000bfe0100 */
[----:B------:R-:W-:-:S13]  /*00a0*/  ISETP.GE.AND P0, PT, R0, 0x1, PT ;  /* 0x000000010000780c */ /* 0x000fda0003f06270 */
[----:B------:R-:W-:Y:S05]  /*00b0*/  @!P0 EXIT ;  /* 0x000000000000894d */ /* 0x000fea0003800000 */
[----:B------:R0:W1:Y:S01]  /*00c0*/  I2F.F64.U32 R16, R2 ;  /* 0x0000000200107312 */ /* 0x0000620000201800 */
[----:B------:R-:W-:Y:S02]  /*00d0*/  UISETP.GE.U32.AND UP0, UPT, UR7, 0x8, UPT ;  /* 0x000000080700788c */ /* 0x000fe4000bf06070 */
[----:B------:R-:W-:Y:S01]  /*00e0*/  IMAD R0, R5, UR7, RZ ;  /* 0x0000000705007c24 */ /* 0x000fe2000f8e02ff */
[----:B------:R-:W-:Y:S01]  /*00f0*/  ULOP3.LUT UR6, UR7, 0x7, URZ, 0xc0, !UPT ;  /* 0x0000000707067892 */ /* 0x000fe2000f8ec0ff */
[----:B------:R-:W-:-:S05]  /*0100*/  UMOV UR4, URZ ;  /* 0x000000ff00047c82 */ /* 0x000fca0008000000 */
[----:B0-----:R-:W-:Y:S06]  /*0110*/  BRA.U !UP0, `(.L_x_0) ;  /* 0x0000000d086c7547 */ /* 0x001fec000b800000 */
[----:B------:R-:W0:Y:S01]  /*0120*/  LDC.64 R2, c[0x0][0x380] ;  /* 0x0000e000ff027b82 */ /* 0x000e220000000a00 */
[----:B------:R-:W-:-:S04]  /*0130*/  ULOP3.LUT UR4, UR7, 0x7ffffff8, URZ, 0xc0, !UPT ;  /* 0x7ffffff807047892 */ /* 0x000fc8000f8ec0ff */
[----:B------:R-:W-:-:S03]  /*0140*/  UIADD3 UR5, UPT, UPT, -UR4, URZ, URZ ;  /* 0x000000ff04057290 */ /* 0x000fc6000fffe1ff */
[----:B------:R-:W2:Y:S01]  /*0150*/  LDC.64 R6, c[0x0][0x388] ;  /* 0x0000e200ff067b82 */ /* 0x000ea20000000a00 */
[----:B0-----:R-:W-:-:S03]  /*0160*/  IMAD.WIDE.U32 R2, R0, 0x4, R2 ;  /* 0x0000000400027825 */ /* 0x001fc600078e0002 */
[----:B------:R-:W-:Y:S01]  /*0170*/  IADD3 R4, P0, PT, R2, 0x10, RZ ;  /* 0x0000001002047810 */ /* 0x000fe20007f1e0ff */
[----:B--2---:R-:W-:-:S04]  /*0180*/  IMAD.WIDE.U32 R6, R0, 0x8, R6 ;  /* 0x0000000800067825 */ /* 0x004fc800078e0006 */
[----:B------:R-:W-:Y:S01]  /*0190*/  IMAD.X R5, RZ, RZ, R3, P0 ;  /* 0x000000ffff057224 */ /* 0x000fe200000e0603 */
[----:B------:R-:W-:-:S05]  /*01a0*/  IADD3 R12, P1, PT, R6, 0x20, RZ ;  /* 0x00000020060c7810 */ /* 0x000fca0007f3e0ff */
[----:B------:R-:W-:-:S08]  /*01b0*/  IMAD.X R13, RZ, RZ, R7, P1 ;  /* 0x000000ffff0d7224 */ /* 0x000fd000008e0607 */
.L_x_17:
[----:B------:R-:W2:Y:S01]  /*01c0*/  LDG.E.64 R6, desc[UR8][R12.64+-0x20] ;  /* 0xffffe0080c067981 */ /* 0x000ea2000c1e1b00 */
[----:B01----:R-:W0:Y:S01]  /*01d0*/  MUFU.RCP64H R3, R17 ;  /* 0x0000001100037308 */ /* 0x003e220000001800 */
[----:B------:R-:W-:Y:S01]  /*01e0*/  IMAD.MOV.U32 R2, RZ, RZ, 0x1 ;  /* 0x00000001ff027424 */ /* 0x000fe200078e00ff */
[----:B------:R-:W-:Y:S01]  /*01f0*/  BSSY.RECONVERGENT B1, `(.L_x_1) ;  /* 0x0000015000017945 */ /* 0x000fe20003800200 */
[----:B------:R-:W-:Y:S02]  /*0200*/  IMAD.MOV.U32 R14, RZ, RZ, R4 ;  /* 0x000000ffff0e7224 */ /* 0x000fe400078e0004 */
[----:B------:R-:W-:Y:S02]  /*0210*/  IMAD.MOV.U32 R15, RZ, RZ, R5 ;  /* 0x000000ffff0f7224 */ /* 0x000fe400078e0005 */
[----:B0-----:R-:W-:-:S08]  /*0220*/  DFMA R8, -R16, R2, 1 ;  /* 0x3ff000001008742b */ /* 0x001fd00000000102 */
[----:B------:R-:W-:-:S08]  /*0230*/  DFMA R8, R8, R8, R8 ;  /* 0x000000080808722b */ /* 0x000fd00000000008 */
[----:B------:R-:W-:-:S08]  /*0240*/  DFMA R8, R2, R8, R2 ;  /* 0x000000080208722b */ /* 0x000fd00000000002 */
[----:B------:R-:W-:-:S08]  /*0250*/  DFMA R2, -R16, R8, 1 ;  /* 0x3ff000001002742b */ /* 0x000fd00000000108 */
[----:B------:R-:W-:-:S08]  /*0260*/  DFMA R2, R8, R2, R8 ;  /* 0x000000020802722b */ /* 0x000fd00000000008 */
[----:B--2---:R-:W-:Y:S01]  /*0270*/  DMUL R8, R6, R2 ;  /* 0x0000000206087228 */ /* 0x004fe20000000000 */
[----:B------:R-:W-:-:S07]  /*0280*/  FSETP.GEU.AND P1, PT, |R7|, 6.5827683646048100446e-37, PT ;  /* 0x036000000700780b */ /* 0x000fce0003f2e200 */
[----:B------:R-:W-:-:S08]  /*0290*/  DFMA R10, -R16, R8, R6 ;  /* 0x00000008100a722b */ /* 0x000fd00000000106 */
[----:B------:R-:W-:-:S10]  /*02a0*/  DFMA R2, R2, R10, R8 ;  /* 0x0000000a0202722b */ /* 0x000fd40000000008 */
[----:B------:R-:W-:-:S05]  /*02b0*/  FFMA R8, RZ, R17, R3 ;  /* 0x00000011ff087223 */ /* 0x000fca0000000003 */
[----:B------:R-:W-:-:S13]  /*02c0*/  FSETP.GT.AND P0, PT, |R8|, 1.469367938527859385e-39, PT ;  /* 0x001000000800780b */ /* 0x000fda0003f04200 */
[----:B------:R-:W-:Y:S05]  /*02d0*/  @P0 BRA P1, `(.L_x_2) ;  /* 0x0000000000180947 */ /* 0x000fea0000800000 */
[----:B------:R-:W-:Y:S01]  /*02e0*/  MOV R8, R16 ;  /* 0x0000001000087202 */ /* 0x000fe20000000f00 */
[----:B------:R-:W-:Y:S01]  /*02f0*/  IMAD.MOV.U32 R9, RZ, RZ, R17 ;  /* 0x000000ffff097224 */ /* 0x000fe200078e0011 */
[----:B------:R-:W-:-:S07]  /*0300*/  MOV R2, 0x320 ;  /* 0x0000032000027802 */ /* 0x000fce0000000f00 */
[----:B------:R-:W-:Y:S05]  /*0310*/  CALL.REL.NOINC `($__internal_0_$__cuda_sm20_div_rn_f64_full) ;  /* 0x0000001800987944 */ /* 0x000fea0003c00000 */
[----:B------:R-:W-:Y:S02]  /*0320*/  IMAD.MOV.U32 R2, RZ, RZ, R20 ;  /* 0x000000ffff027224 */ /* 0x000fe400078e0014 */
[----:B------:R-:W-:-:S07]  /*0330*/  IMAD.MOV.U32 R3, RZ, RZ, R21 ;  /* 0x000000ffff037224 */ /* 0x000fce00078e0015 */
.L_x_2:
[----:B------:R-:W-:Y:S05]  /*0340*/  BSYNC.RECONVERGENT B1 ;  /* 0x0000000000017941 */ /* 0x000fea0003800200 */
.L_x_1:
[----:B------:R-:W0:Y:S02]  /*0350*/  F2F.F32.F64 R11, R2 ;  /* 0x00000002000b7310 */ /* 0x000e240000301000 */
[----:B0-----:R0:W-:Y:S04]  /*0360*/  STG.E desc[UR8][R14.64+-0x10], R11 ;  /* 0xfffff00b0e007986 */ /* 0x0011e8000c101908 */
[----:B------:R-:W2:Y:S02]  /*0370*/  LDG.E.64 R6, desc[UR8][R12.64+-0x18] ;  /* 0xffffe8080c067981 */ /* 0x000ea4000c1e1b00 */
[----:B------:R-:W1:Y:S01]  /*0380*/  MUFU.RCP64H R5, R17 ;  /* 0x0000001100057308 */ /* 0x000e620000001800 */
[----:B------:R-:W-:Y:S01]  /*0390*/  IMAD.MOV.U32 R4, RZ, RZ, 0x1 ;  /* 0x00000001ff047424 */ /* 0x000fe200078e00ff */
[----:B------:R-:W-:Y:S05]  /*03a0*/  BSSY.RECONVERGENT B1, `(.L_x_3) ;  /* 0x0000013000017945 */ /* 0x000fea0003800200 */
[----:B-1----:R-:W-:-:S08]  /*03b0*/  DFMA R8, -R16, R4, 1 ;  /* 0x3ff000001008742b */ /* 0x002fd00000000104 */
        /* <DEDUP_REMOVED lines=10> */
[----:B0-----:R-:W-:Y:S05]  /*0460*/  @P0 BRA P1, `(.L_x_4) ;  /* 0x0000000000180947 */ /* 0x001fea0000800000 */
[----:B------:R-:W-:Y:S01]  /*0470*/  IMAD.MOV.U32 R8, RZ, RZ, R16 ;  /* 0x000000ffff087224 */ /* 0x000fe200078e0010 */
[----:B------:R-:W-:Y:S02]  /*0480*/  MOV R9, R17 ;  /* 0x0000001100097202 */ /* 0x000fe40000000f00 */
[----:B------:R-:W-:-:S07]  /*0490*/  MOV R2, 0x4b0 ;  /* 0x000004b000027802 */ /* 0x000fce0000000f00 */
[----:B------:R-:W-:Y:S05]  /*04a0*/  CALL.REL.NOINC `($__internal_0_$__cuda_sm20_div_rn_f64_full) ;  /* 0x0000001800347944 */ /* 0x000fea0003c00000 */
[----:B------:R-:W-:Y:S02]  /*04b0*/  IMAD.MOV.U32 R2, RZ, RZ, R20 ;  /* 0x000000ffff027224 */ /* 0x000fe400078e0014 */
[----:B------:R-:W-:-:S07]  /*04c0*/  IMAD.MOV.U32 R3, RZ, RZ, R21 ;  /* 0x000000ffff037224 */ /* 0x000fce00078e0015 */
.L_x_4:
[----:B------:R-:W-:Y:S05]  /*04d0*/  BSYNC.RECONVERGENT B1 ;  /* 0x0000000000017941 */ /* 0x000fea0003800200 */
.L_x_3:
        /* <DEDUP_REMOVED lines=19> */
[----:B------:R-:W-:Y:S01]  /*0610*/  MOV R2, 0x640 ;  /* 0x0000064000027802 */ /* 0x000fe20000000f00 */
[----:B------:R-:W-:-:S07]  /*0620*/  IMAD.MOV.U32 R9, RZ, RZ, R17 ;  /* 0x000000ffff097224 */ /* 0x000fce00078e0011 */
[----:B------:R-:W-:Y:S05]  /*0630*/  CALL.REL.NOINC `($__internal_0_$__cuda_sm20_div_rn_f64_full) ;  /* 0x0000001400d07944 */ /* 0x000fea0003c00000 */
[----:B------:R-:W-:Y:S01]  /*0640*/  MOV R2, R20 ;  /* 0x0000001400027202 */ /* 0x000fe20000000f00 */
[----:B------:R-:W-:-:S07]  /*0650*/  IMAD.MOV.U32 R3, RZ, RZ, R21 ;  /* 0x000000ffff037224 */ /* 0x000fce00078e0015 */
.L_x_6:
[----:B------:R-:W-:Y:S05]  /*0660*/  BSYNC.RECONVERGENT B1 ;  /* 0x0000000000017941 */ /* 0x000fea0003800200 */
.L_x_5:
        /* <DEDUP_REMOVED lines=22> */
[----:B------:R-:W-:Y:S01]  /*07d0*/  IMAD.MOV.U32 R2, RZ, RZ, R20 ;  /* 0x000000ffff027224 */ /* 0x000fe200078e0014 */
[----:B------:R-:W-:-:S07]  /*07e0*/  MOV R3, R21 ;  /* 0x0000001500037202 */ /* 0x000fce0000000f00 */
.L_x_8:
[----:B------:R-:W-:Y:S05]  /*07f0*/  BSYNC.RECONVERGENT B1 ;  /* 0x0000000000017941 */ /* 0x000fea0003800200 */
.L_x_7:
        /* <DEDUP_REMOVED lines=22> */
[----:B------:R-:W-:Y:S02]  /*0960*/  IMAD.MOV.U32 R2, RZ, RZ, R20 ;  /* 0x000000ffff027224 */ /* 0x000fe400078e0014 */
[----:B------:R-:W-:-:S07]  /*0970*/  IMAD.MOV.U32 R3, RZ, RZ, R21 ;  /* 0x000000ffff037224 */ /* 0x000fce00078e0015 */
.L_x_10:
[----:B------:R-:W-:Y:S05]  /*0980*/  BSYNC.RECONVERGENT B1 ;  /* 0x0000000000017941 */ /* 0x000fea0003800200 */
.L_x_9:
[----:B------:R-:W0:Y:S02]  /*0990*/  F2F.F32.F64 R11, R2 ;  /* 0x00000002000b7310 */ /* 0x000e240000301000 */
[----:B0-----:R0:W-:Y:S04]  /*09a0*/  STG.E desc[UR8][R14.64], R11 ;  /* 0x0000000b0e007986 */ /* 0x0011e8000c101908 */
[----:B------:R-:W2:Y:S02]  /*09b0*/  LDG.E.64 R6, desc[UR8][R12.64+0x8] ;  /* 0x000008080c067981 */ /* 0x000ea4000c1e1b00 */
[----:B------:R-:W1:Y:S01]  /*09c0*/  MUFU.RCP64H R5, R17 ;  /* 0x0000001100057308 */ /* 0x000e620000001800 */
[----:B------:R-:W-:Y:S01]  /*09d0*/  MOV R4, 0x1 ;  /* 0x0000000100047802 */ /* 0x000fe20000000f00 */
        /* <DEDUP_REMOVED lines=19> */
.L_x_12:
[----:B------:R-:W-:Y:S05]  /*0b10*/  BSYNC.RECONVERGENT B1 ;  /* 0x0000000000017941 */ /* 0x000fea0003800200 */
.L_x_11:
        /* <DEDUP_REMOVED lines=18> */
[----:B------:R-:W-:Y:S01]  /*0c40*/  MOV R8, R16 ;  /* 0x0000001000087202 */ /* 0x000fe20000000f00 */
[----:B------:R-:W-:Y:S01]  /*0c50*/  IMAD.MOV.U32 R9, RZ, RZ, R17 ;  /* 0x000000ffff097224 */ /* 0x000fe200078e0011 */
[----:B------:R-:W-:-:S07]  /*0c60*/  MOV R2, 0xc80 ;  /* 0x00000c8000027802 */ /* 0x000fce0000000f00 */
[----:B------:R-:W-:Y:S05]  /*0c70*/  CALL.REL.NOINC `($__internal_0_$__cuda_sm20_div_rn_f64_full) ;  /* 0x0000001000407944 */ /* 0x000fea0003c00000 */
[----:B------:R-:W-:Y:S02]  /*0c80*/  IMAD.MOV.U32 R2, RZ, RZ, R20 ;  /* 0x000000ffff027224 */ /* 0x000fe400078e0014 */
[----:B------:R-:W-:-:S07]  /*0c90*/  IMAD.MOV.U32 R3, RZ, RZ, R21 ;  /* 0x000000ffff037224 */ /* 0x000fce00078e0015 */
.L_x_14:
[----:B------:R-:W-:Y:S05]  /*0ca0*/  BSYNC.RECONVERGENT B1 ;  /* 0x0000000000017941 */ /* 0x000fea0003800200 */
.L_x_13:
        /* <DEDUP_REMOVED lines=24> */
.L_x_16:
[----:B------:R-:W-:Y:S05]  /*0e30*/  BSYNC.RECONVERGENT B1 ;  /* 0x0000000000017941 */ /* 0x000fea0003800200 */
.L_x_15:
[----:B------:R-:W0:Y:S01]  /*0e40*/  F2F.F32.F64 R3, R2 ;  /* 0x0000000200037310 */ /* 0x000e220000301000 */
[----:B------:R-:W-:Y:S01]  /*0e50*/  UIADD3 UR5, UPT, UPT, UR5, 0x8, URZ ;  /* 0x0000000805057890 */ /* 0x000fe2000fffe0ff */
[----:B------:R-:W-:Y:S02]  /*0e60*/  IADD3 R4, P0, PT, R14, 0x20, RZ ;  /* 0x000000200e047810 */ /* 0x000fe40007f1e0ff */
[----:B------:R-:W-:Y:S01]  /*0e70*/  IADD3 R12, P1, PT, R12, 0x40, RZ ;  /* 0x000000400c0c7810 */ /* 0x000fe20007f3e0ff */
[----:B------:R-:W-:Y:S02]  /*0e80*/  UISETP.NE.AND UP0, UPT, UR5, URZ, UPT ;  /* 0x000000ff0500728c */ /* 0x000fe4000bf05270 */
[----:B------:R-:W-:Y:S02]  /*0e90*/  IMAD.X R5, RZ, RZ, R15, P0 ;  /* 0x000000ffff057224 */ /* 0x000fe400000e060f */
[----:B------:R-:W-:Y:S01]  /*0ea0*/  IMAD.X R13, RZ, RZ, R13, P1 ;  /* 0x000000ffff0d7224 */ /* 0x000fe200008e060d */
[----:B0-----:R0:W-:Y:S04]  /*0eb0*/  STG.E desc[UR8][R14.64+0xc], R3 ;  /* 0x00000c030e007986 */ /* 0x0011e8000c101908 */
[----:B------:R-:W-:Y:S05]  /*0ec0*/  BRA.U UP0, `(.L_x_17) ;  /* 0xfffffff100bc7547 */ /* 0x000fea000b83ffff */
.L_x_0:
[----:B------:R-:W-:-:S13]  /*0ed0*/  ISETP.NE.AND P0, PT, RZ, UR6, PT ;  /* 0x00000006ff007c0c */ /* 0x000fda000bf05270 */
[----:B------:R-:W-:Y:S05]  /*0ee0*/  @!P0 EXIT ;  /* 0x000000000000894d */ /* 0x000fea0003800000 */
[----:B------:R-:W2:Y:S01]  /*0ef0*/  LDCU UR5, c[0x0][0x398] ;  /* 0x00007300ff0577ac */ /* 0x000ea20008000800 */
[----:B------:R-:W-:Y:S02]  /*0f00*/  UISETP.GE.U32.AND UP0, UPT, UR6, 0x4, UPT ;  /* 0x000000040600788c */ /* 0x000fe4000bf06070 */
[----:B--2---:R-:W-:-:S07]  /*0f10*/  ULOP3.LUT UR5, UR5, 0x3, URZ, 0xc0, !UPT ;  /* 0x0000000305057892 */ /* 0x004fce000f8ec0ff */
[----:B------:R-:W-:Y:S05]  /*0f20*/  BRA.U !UP0, `(.L_x_18) ;  /* 0x0000000508e07547 */ /* 0x000fea000b800000 */
[----:B0-----:R-:W0:Y:S01]  /*0f30*/  LDC.64 R2, c[0x0][0x388] ;  /* 0x0000e200ff027b82 */ /* 0x001e220000000a00 */
[----:B------:R-:W-:-:S04]  /*0f40*/  VIADD R12, R0, UR4 ;  /* 0x00000004000c7c36 */ /* 0x000fc80008000000 */
[----:B0-----:R-:W-:-:S06]  /*0f50*/  IMAD.WIDE.U32 R2, R12, 0x8, R2 ;  /* 0x000000080c027825 */ /* 0x001fcc00078e0002 */
[----:B------:R-:W2:Y:S01]  /*0f60*/  LDG.E.64 R2, desc[UR8][R2.64] ;  /* 0x0000000802027981 */ /* 0x000ea2000c1e1b00 */
[----:B-1----:R-:W0:Y:S01]  /*0f70*/  MUFU.RCP64H R5, R17 ;  /* 0x0000001100057308 */ /* 0x002e220000001800 */
[----:B------:R-:W-:Y:S01]  /*0f80*/  MOV R4, 0x1 ;  /* 0x0000000100047802 */ /* 0x000fe20000000f00 */
[----:B------:R-:W-:Y:S05]  /*0f90*/  BSSY.RECONVERGENT B1, `(.L_x_19) ;  /* 0x0000015000017945 */ /* 0x000fea0003800200 */
        /* <DEDUP_REMOVED lines=12> */
[----:B------:R-:W-:Y:S01]  /*1060*/  IMAD.MOV.U32 R6, RZ, RZ, R2 ;  /* 0x000000ffff067224 */ /* 0x000fe200078e0002 */
[----:B------:R-:W-:Y:S01]  /*1070*/  MOV R2, 0x10c0 ;  /* 0x000010c000027802 */ /* 0x000fe20000000f00 */
[----:B------:R-:W-:Y:S02]  /*1080*/  IMAD.MOV.U32 R7, RZ, RZ, R3 ;  /* 0x000000ffff077224 */ /* 0x000fe400078e0003 */
[----:B------:R-:W-:Y:S02]  /*1090*/  IMAD.MOV.U32 R8, RZ, RZ, R16 ;  /* 0x000000ffff087224 */ /* 0x000fe400078e0010 */
[----:B------:R-:W-:-:S07]  /*10a0*/  IMAD.MOV.U32 R9, RZ, RZ, R17 ;  /* 0x000000ffff097224 */ /* 0x000fce00078e0011 */
[----:B------:R-:W-:Y:S05]  /*10b0*/  CALL.REL.NOINC `($__internal_0_$__cuda_sm20_div_rn_f64_full) ;  /* 0x0000000c00307944 */ /* 0x000fea0003c00000 */
[----:B------:R-:W-:Y:S01]  /*10c0*/  MOV R6, R20 ;  /* 0x0000001400067202 */ /* 0x000fe20000000f00 */
[----:B------:R-:W-:-:S07]  /*10d0*/  IMAD.MOV.U32 R7, RZ, RZ, R21 ;  /* 0x000000ffff077224 */ /* 0x000fce00078e0015 */
.L_x_20:
[----:B------:R-:W-:Y:S05]  /*10e0*/  BSYNC.RECONVERGENT B1 ;  /* 0x0000000000017941 */ /* 0x000fea0003800200 */
.L_x_19:
[----:B------:R-:W0:Y:S01]  /*10f0*/  LDC.64 R8, c[0x0][0x380] ;  /* 0x0000e000ff087b82 */ /* 0x000e220000000a00 */
[----:B------:R-:W1:Y:S01]  /*1100*/  LDCU.64 UR6, c[0x0][0x388] ;  /* 0x00007100ff0677ac */ /* 0x000e620008000a00 */
[----:B------:R-:W2:Y:S01]  /*1110*/  F2F.F32.F64 R5, R6 ;  /* 0x0000000600057310 */ /* 0x000ea20000301000 */
[----:B------:R-:W-:-:S05]  /*1120*/  IADD3 R3, P0, PT, R0, UR4, RZ ;  /* 0x0000000400037c10 */ /* 0x000fca000ff1e0ff */
[----:B------:R-:W-:Y:S01]  /*1130*/  IMAD.X R4, RZ, RZ, RZ, P0 ;  /* 0x000000ffff047224 */ /* 0x000fe200000e06ff */
[----:B-1----:R-:W-:-:S04]  /*1140*/  LEA R14, P0, R3, UR6, 0x3 ;  /* 0x00000006030e7c11 */ /* 0x002fc8000f8018ff */
[----:B------:R-:W-:Y:S01]  /*1150*/  LEA.HI.X R15, R3, UR7, R4, 0x3, P0 ;  /* 0x00000007030f7c11 */ /* 0x000fe200080f1c04 */
[----:B0-----:R-:W-:-:S05]  /*1160*/  IMAD.WIDE.U32 R12, R12, 0x4, R8 ;  /* 0x000000040c0c7825 */ /* 0x001fca00078e0008 */
[----:B--2---:R0:W-:Y:S04]  /*1170*/  STG.E desc[UR8][R12.64], R5 ;  /* 0x000000050c007986 */ /* 0x0041e8000c101908 */
[----:B------:R-:W2:Y:S01]  /*1180*/  LDG.E.64 R8, desc[UR8][R14.64+0x8] ;  /* 0x000008080e087981 */ /* 0x000ea2000c1e1b00 */
        /* <DEDUP_REMOVED lines=16> */
[----:B------:R-:W-:Y:S01]  /*1290*/  MOV R7, R9 ;  /* 0x0000000900077202 */ /* 0x000fe20000000f00 */
[----:B------:R-:W-:Y:S01]  /*12a0*/  IMAD.MOV.U32 R8, RZ, RZ, R16 ;  /* 0x000000ffff087224 */ /* 0x000fe200078e0010 */
[----:B------:R-:W-:Y:S01]  /*12b0*/  MOV R2, 0x12e0 ;  /* 0x000012e000027802 */ /* 0x000fe20000000f00 */
[----:B------:R-:W-:-:S07]  /*12c0*/  IMAD.MOV.U32 R9, RZ, RZ, R17 ;  /* 0x000000ffff097224 */ /* 0x000fce00078e0011 */
[----:B------:R-:W-:Y:S05]  /*12d0*/  CALL.REL.NOINC `($__internal_0_$__cuda_sm20_div_rn_f64_full) ;  /* 0x0000000800a87944 */ /* 0x000fea0003c00000 */
[----:B------:R-:W-:Y:S02]  /*12e0*/  IMAD.MOV.U32 R6, RZ, RZ, R20 ;  /* 0x000000ffff067224 */ /* 0x000fe400078e0014 */
[----:B------:R-:W-:-:S07]  /*12f0*/  IMAD.MOV.U32 R7, RZ, RZ, R21 ;  /* 0x000000ffff077224 */ /* 0x000fce00078e0015 */
.L_x_22:
[----:B------:R-:W-:Y:S05]  /*1300*/  BSYNC.RECONVERGENT B1 ;  /* 0x0000000000017941 */ /* 0x000fea0003800200 */
.L_x_21:
[----:B------:R-:W0:Y:S01]  /*1310*/  LDCU.64 UR6, c[0x0][0x380] ;  /* 0x00007000ff0677ac */ /* 0x000e220008000a00 */
[----:B------:R-:W1:Y:S01]  /*1320*/  F2F.F32.F64 R11, R6 ;  /* 0x00000006000b7310 */ /* 0x000e620000301000 */
[----:B0-----:R-:W-:-:S04]  /*1330*/  LEA R12, P0, R3, UR6, 0x2 ;  /* 0x00000006030c7c11 */ /* 0x001fc8000f8010ff */
[----:B------:R-:W-:-:S05]  /*1340*/  LEA.HI.X R13, R3, UR7, R4, 0x2, P0 ;  /* 0x00000007030d7c11 */ /* 0x000fca00080f1404 */
[----:B-1----:R0:W-:Y:S04]  /*1350*/  STG.E desc[UR8][R12.64+0x4], R11 ;  /* 0x0000040b0c007986 */ /* 0x0021e8000c101908 */
[----:B------:R-:W2:Y:S01]  /*1360*/  LDG.E.64 R4, desc[UR8][R14.64+0x10] ;  /* 0x000010080e047981 */ /* 0x000ea2000c1e1b00 */
        /* <DEDUP_REMOVED lines=23> */
.L_x_24:
[----:B------:R-:W-:Y:S05]  /*14e0*/  BSYNC.RECONVERGENT B1 ;  /* 0x0000000000017941 */ /* 0x000fea0003800200 */
.L_x_23:
        /* <DEDUP_REMOVED lines=24> */
.L_x_26:
[----:B------:R-:W-:Y:S05]  /*1670*/  BSYNC.RECONVERGENT B1 ;  /* 0x0000000000017941 */ /* 0x000fea0003800200 */
.L_x_25:
[----:B------:R-:W0:Y:S01]  /*1680*/  F2F.F32.F64 R3, R2 ;  /* 0x0000000200037310 */ /* 0x000e220000301000 */
[----:B------:R-:W-:Y:S01]  /*1690*/  UIADD3 UR4, UPT, UPT, UR4, 0x4, URZ ;  /* 0x0000000404047890 */ /* 0x000fe2000fffe0ff */
[----:B0-----:R2:W-:Y:S11]  /*16a0*/  STG.E desc[UR8][R12.64+0xc], R3 ;  /* 0x00000c030c007986 */ /* 0x0015f6000c101908 */
.L_x_18:
[----:B------:R-:W-:-:S13]  /*16b0*/  ISETP.NE.AND P0, PT, RZ, UR5, PT ;  /* 0x00000005ff007c0c */ /* 0x000fda000bf05270 */
[----:B------:R-:W-:Y:S05]  /*16c0*/  @!P0 EXIT ;  /* 0x000000000000894d */ /* 0x000fea0003800000 */
[----:B------:R-:W-:-:S09]  /*16d0*/  UISETP.NE.AND UP0, UPT, UR5, 0x1, UPT ;  /* 0x000000010500788c */ /* 0x000fd2000bf05270 */
[----:B------:R-:W-:Y:S05]  /*16e0*/  BRA.U !UP0, `(.L_x_27) ;  /* 0x0000000508107547 */ /* 0x000fea000b800000 */
[----:B0-2---:R-:W0:Y:S01]  /*16f0*/  LDC.64 R2, c[0x0][0x388] ;  /* 0x0000e200ff027b82 */ /* 0x005e220000000a00 */
[----:B------:R-:W-:-:S04]  /*1700*/  VIADD R12, R0, UR4 ;  /* 0x00000004000c7c36 */ /* 0x000fc80008000000 */
[----:B0-----:R-:W-:-:S06]  /*1710*/  IMAD.WIDE.U32 R2, R12, 0x8, R2 ;  /* 0x000000080c027825 */ /* 0x001fcc00078e0002 */
[----:B------:R-:W2:Y:S01]  /*1720*/  LDG.E.64 R2, desc[UR8][R2.64] ;  /* 0x0000000802027981 */ /* 0x000ea2000c1e1b00 */
[----:B-1----:R-:W0:Y:S01]  /*1730*/  MUFU.RCP64H R5, R17 ;  /* 0x0000001100057308 */ /* 0x002e220000001800 */
[----:B------:R-:W-:Y:S01]  /*1740*/  IMAD.MOV.U32 R4, RZ, RZ, 0x1 ;  /* 0x00000001ff047424 */ /* 0x000fe200078e00ff */
        /* <DEDUP_REMOVED lines=21> */
.L_x_29:
[----:B------:R-:W-:Y:S05]  /*18a0*/  BSYNC.RECONVERGENT B1 ;  /* 0x0000000000017941 */ /* 0x000fea0003800200 */
.L_x_28:
[----:B------:R-:W0:Y:S01]  /*18b0*/  LDC.64 R10, c[0x0][0x380] ;  /* 0x0000e000ff0a7b82 */ /* 0x000e220000000a00 */
[----:B------:R-:W1:Y:S01]  /*18c0*/  LDCU.64 UR6, c[0x0][0x388] ;  /* 0x00007100ff0677ac */ /* 0x000e620008000a00 */
[----:B------:R-:W2:Y:S01]  /*18d0*/  F2F.F32.F64 R5, R6 ;  /* 0x0000000600057310 */ /* 0x000ea20000301000 */
[----:B------:R-:W-:-:S04]  /*18e0*/  IADD3 R4, P0, PT, R0, UR4, RZ ;  /* 0x0000000400047c10 */ /* 0x000fc8000ff1e0ff */
[----:B------:R-:W-:Y:S02]  /*18f0*/  IADD3.X R3, PT, PT, RZ, RZ, RZ, P0, !PT ;  /* 0x000000ffff037210 */ /* 0x000fe400007fe4ff */
        /* <DEDUP_REMOVED lines=22> */
[----:B------:R-:W-:Y:S01]  /*1a60*/  IMAD.MOV.U32 R7, RZ, RZ, R9 ;  /* 0x000000ffff077224 */ /* 0x000fe200078e0009 */
[----:B------:R-:W-:Y:S01]  /*1a70*/  MOV R9, R17 ;  /* 0x0000001100097202 */ /* 0x000fe20000000f00 */
[----:B------:R-:W-:-:S07]  /*1a80*/  IMAD.MOV.U32 R8, RZ, RZ, R16 ;  /* 0x000000ffff087224 */ /* 0x000fce00078e0010 */
[----:B------:R-:W-:Y:S05]  /*1a90*/  CALL.REL.NOINC `($__internal_0_$__cuda_sm20_div_rn_f64_full) ;  /* 0x0000000000b87944 */ /* 0x000fea0003c00000 */
[----:B------:R-:W-:Y:S02]  /*1aa0*/  IMAD.MOV.U32 R6, RZ, RZ, R20 ;  /* 0x000000ffff067224 */ /* 0x000fe400078e0014 */
[----:B------:R-:W-:-:S07]  /*1ab0*/  IMAD.MOV.U32 R7, RZ, RZ, R21 ;  /* 0x000000ffff077224 */ /* 0x000fce00078e0015 */
.L_x_31:
[----:B------:R-:W-:Y:S05]  /*1ac0*/  BSYNC.RECONVERGENT B1 ;  /* 0x0000000000017941 */ /* 0x000fea0003800200 */
.L_x_30:
[----:B------:R-:W0:Y:S01]  /*1ad0*/  LDCU.64 UR6, c[0x0][0x380] ;  /* 0x00007000ff0677ac */ /* 0x000e220008000a00 */
[----:B------:R-:W1:Y:S01]  /*1ae0*/  F2F.F32.F64 R7, R6 ;  /* 0x0000000600077310 */ /* 0x000e620000301000 */
[----:B------:R-:W-:Y:S01]  /*1af0*/  UIADD3 UR4, UPT, UPT, UR4, 0x2, URZ ;  /* 0x0000000204047890 */ /* 0x000fe2000fffe0ff */
[----:B0-----:R-:W-:-:S04]  /*1b00*/  LEA R2, P0, R4, UR6, 0x2 ;  /* 0x0000000604027c11 */ /* 0x001fc8000f8010ff */
[----:B------:R-:W-:-:S05]  /*1b10*/  LEA.HI.X R3, R4, UR7, R3, 0x2, P0 ;  /* 0x0000000704037c11 */ /* 0x000fca00080f1403 */
[----:B-1----:R3:W-:Y:S04]  /*1b20*/  STG.E desc[UR8][R2.64+0x4], R7 ;  /* 0x0000040702007986 */ /* 0x0027e8000c101908 */
.L_x_27:
[----:B---3--:R-:W3:Y:S02]  /*1b30*/  LDC R2, c[0x0][0x398] ;  /* 0x0000e600ff027b82 */ /* 0x008ee40000000800 */
[----:B---3--:R-:W-:-:S04]  /*1b40*/  LOP3.LUT R2, R2, 0x1, RZ, 0xc0, !PT ;  /* 0x0000000102027812 */ /* 0x008fc800078ec0ff */
[----:B------:R-:W-:-:S13]  /*1b50*/  ISETP.NE.U32.AND P0, PT, R2, 0x1, PT ;  /* 0x000000010200780c */ /* 0x000fda0003f05070 */
[----:B------:R-:W-:Y:S05]  /*1b60*/  @P0 EXIT ;  /* 0x000000000000094d */ /* 0x000fea0003800000 */
[----:B------:R-:W3:Y:S01]  /*1b70*/  LDC.64 R4, c[0x0][0x388] ;  /* 0x0000e200ff047b82 */ /* 0x000ee20000000a00 */
[----:B------:R-:W-:-:S04]  /*1b80*/  VIADD R0, R0, UR4 ;  /* 0x0000000400007c36 */ /* 0x000fc80008000000 */
[----:B---3--:R-:W-:-:S06]  /*1b90*/  IMAD.WIDE.U32 R4, R0, 0x8, R4 ;  /* 0x0000000800047825 */ /* 0x008fcc00078e0004 */
[----:B------:R-:W3:Y:S01]  /*1ba0*/  LDG.E.64 R4, desc[UR8][R4.64] ;  /* 0x0000000804047981 */ /* 0x000ee2000c1e1b00 */
[----:B012---:R-:W0:Y:S01]  /*1bb0*/  MUFU.RCP64H R3, R17 ;  /* 0x0000001100037308 */ /* 0x007e220000001800 */
[----:B------:R-:W-:Y:S01]  /*1bc0*/  IMAD.MOV.U32 R2, RZ, RZ, 0x1 ;  /* 0x00000001ff027424 */ /* 0x000fe200078e00ff */
[----:B------:R-:W-:Y:S05]  /*1bd0*/  BSSY.RECONVERGENT B1, `(.L_x_32) ;  /* 0x0000015000017945 */ /* 0x000fea0003800200 */
[----:B0-----:R-:W-:-:S08]  /*1be0*/  DFMA R6, -R16, R2, 1 ;  /* 0x3ff000001006742b */ /* 0x001fd00000000102 */
[----:B------:R-:W-:-:S08]  /*1bf0*/  DFMA R6, R6, R6, R6 ;  /* 0x000000060606722b */ /* 0x000fd00000000006 */
[----:B------:R-:W-:-:S08]  /*1c00*/  DFMA R6, R2, R6, R2 ;  /* 0x000000060206722b */ /* 0x000fd00000000002 */
[----:B------:R-:W-:-:S08]  /*1c10*/  DFMA R2, -R16, R6, 1 ;  /* 0x3ff000001002742b */ /* 0x000fd00000000106 */
[----:B------:R-:W-:-:S08]  /*1c20*/  DFMA R8, R6, R2, R6 ;  /* 0x000000020608722b */ /* 0x000fd00000000006 */
[----:B---3--:R-:W-:Y:S01]  /*1c30*/  DMUL R2, R8, R4 ;  /* 0x0000000408027228 */ /* 0x008fe20000000000 */
        /* <DEDUP_REMOVED lines=8> */
[----:B------:R-:W-:Y:S01]  /*1cc0*/  MOV R2, 0x1d00 ;  /* 0x00001d0000027802 */ /* 0x000fe20000000f00 */
[----:B------:R-:W-:Y:S02]  /*1cd0*/  IMAD.MOV.U32 R9, RZ, RZ, R17 ;  /* 0x000000ffff097224 */ /* 0x000fe400078e0011 */
[----:B------:R-:W-:-:S07]  /*1ce0*/  IMAD.MOV.U32 R8, RZ, RZ, R16 ;  /* 0x000000ffff087224 */ /* 0x000fce00078e0010 */
[----:B------:R-:W-:Y:S05]  /*1cf0*/  CALL.REL.NOINC `($__internal_0_$__cuda_sm20_div_rn_f64_full) ;  /* 0x0000000000207944 */ /* 0x000fea0003c00000 */
[----:B------:R-:W-:Y:S01]  /*1d00*/  IMAD.MOV.U32 R2, RZ, RZ, R20 ;  /* 0x000000ffff027224 */ /* 0x000fe200078e0014 */
[----:B------:R-:W-:-:S07]  /*1d10*/  MOV R3, R21 ;  /* 0x0000001500037202 */ /* 0x000fce0000000f00 */
.L_x_33:
[----:B------:R-:W-:Y:S05]  /*1d20*/  BSYNC.RECONVERGENT B1 ;  /* 0x0000000000017941 */ /* 0x000fea0003800200 */
.L_x_32:
[----:B------:R-:W0:Y:S01]  /*1d30*/  LDC.64 R4, c[0x0][0x380] ;  /* 0x0000e000ff047b82 */ /* 0x000e220000000a00 */
[----:B------:R-:W1:Y:S01]  /*1d40*/  F2F.F32.F64 R3, R2 ;  /* 0x0000000200037310 */ /* 0x000e620000301000 */
[----:B0-----:R-:W-:-:S05]  /*1d50*/  IMAD.WIDE.U32 R4, R0, 0x4, R4 ;  /* 0x0000000400047825 */ /* 0x001fca00078e0004 */
[----:B-1----:R-:W-:Y:S01]  /*1d60*/  STG.E desc[UR8][R4.64], R3 ;  /* 0x0000000304007986 */ /* 0x002fe2000c101908 */
[----:B------:R-:W-:Y:S05]  /*1d70*/  EXIT ;  /* 0x000000000000794d */ /* 0x000fea0003800000 */
        .weak           $__internal_0_$__cuda_sm20_div_rn_f64_full
        .type           $__internal_0_$__cuda_sm20_div_rn_f64_full,@function
        .size           $__internal_0_$__cuda_sm20_div_rn_f64_full,(.L_x_53 - $__internal_0_$__cuda_sm20_div_rn_f64_full)
$__internal_0_$__cuda_sm20_div_rn_f64_full:
[C---:B------:R-:W-:Y:S01]  /*1d80*/  FSETP.GEU.AND P0, PT, |R9|.reuse, 1.469367938527859385e-39, PT ;  /* 0x001000000900780b */ /* 0x040fe20003f0e200 */
[----:B------:R-:W-:Y:S01]  /*1d90*/  IMAD.MOV.U32 R24, RZ, RZ, 0x1 ;  /* 0x00000001ff187424 */ /* 0x000fe200078e00ff */
[----:B------:R-:W-:Y:S01]  /*1da0*/  LOP3.LUT R10, R9, 0x800fffff, RZ, 0xc0, !PT ;  /* 0x800fffff090a7812 */ /* 0x000fe200078ec0ff */
[----:B------:R-:W-:Y:S01]  /*1db0*/  IMAD.MOV.U32 R26, RZ, RZ, 0x1ca00000 ;  /* 0x1ca00000ff1a7424 */ /* 0x000fe200078e00ff */
[C---:B------:R-:W-:Y:S01]  /*1dc0*/  FSETP.GEU.AND P2, PT, |R7|.reuse, 1.469367938527859385e-39, PT ;  /* 0x001000000700780b */ /* 0x040fe20003f4e200 */
[----:B------:R-:W-:Y:S01]  /*1dd0*/  BSSY.RECONVERGENT B0, `(.L_x_34) ;  /* 0x0000052000007945 */ /* 0x000fe20003800200 */
[----:B------:R-:W-:Y:S01]  /*1de0*/  LOP3.LUT R11, R10, 0x3ff00000, RZ, 0xfc, !PT ;  /* 0x3ff000000a0b7812 */ /* 0x000fe200078efcff */
[----:B------:R-:W-:Y:S01]  /*1df0*/  IMAD.MOV.U32 R10, RZ, RZ, R8 ;  /* 0x000000ffff0a7224 */ /* 0x000fe200078e0008 */
[----:B------:R-:W-:Y:S02]  /*1e00*/  LOP3.LUT R5, R7, 0x7ff00000, RZ, 0xc0, !PT ;  /* 0x7ff0000007057812 */ /* 0x000fe400078ec0ff */
[----:B------:R-:W-:-:S03]  /*1e10*/  LOP3.LUT R28, R9, 0x7ff00000, RZ, 0xc0, !PT ;  /* 0x7ff00000091c7812 */ /* 0x000fc600078ec0ff */
[----:B------:R-:W-:Y:S01]  /*1e20*/  @!P0 DMUL R10, R8, 8.98846567431157953865e+307 ;  /* 0x7fe00000080a8828 */ /* 0x000fe20000000000 */
[----:B------:R-:W-:Y:S01]  /*1e30*/  ISETP.GE.U32.AND P1, PT, R5, R28, PT ;  /* 0x0000001c0500720c */ /* 0x000fe20003f26070 */
[----:B------:R-:W-:Y:S02]  /*1e40*/  IMAD.MOV.U32 R27, RZ, RZ, R5 ;  /* 0x000000ffff1b7224 */ /* 0x000fe400078e0005 */
[----:B------:R-:W-:Y:S02]  /*1e50*/  @!P2 LOP3.LUT R18, R9, 0x7ff00000, RZ, 0xc0, !PT ;  /* 0x7ff000000912a812 */ /* 0x000fe400078ec0ff */
[----:B------:R-:W0:Y:S01]  /*1e60*/  MUFU.RCP64H R25, R11 ;  /* 0x0000000b00197308 */ /* 0x000e220000001800 */
[----:B------:R-:W-:Y:S02]  /*1e70*/  SEL R19, R26, 0x63400000, !P1 ;  /* 0x634000001a137807 */ /* 0x000fe40004800000 */
[----:B------:R-:W-:Y:S02]  /*1e80*/  @!P2 ISETP.GE.U32.AND P3, PT, R5, R18, PT ;  /* 0x000000120500a20c */ /* 0x000fe40003f66070 */
[----:B------:R-:W-:-:S02]  /*1e90*/  LOP3.LUT R19, R19, 0x800fffff, R7, 0xf8, !PT ;  /* 0x800fffff13137812 */ /* 0x000fc400078ef807 */
[----:B------:R-:W-:Y:S02]  /*1ea0*/  @!P2 SEL R21, R26, 0x63400000, !P3 ;  /* 0x634000001a15a807 */ /* 0x000fe40005800000 */
[----:B------:R-:W-:Y:S02]  /*1eb0*/  @!P0 LOP3.LUT R28, R11, 0x7ff00000, RZ, 0xc0, !PT ;  /* 0x7ff000000b1c8812 */ /* 0x000fe400078ec0ff */
[----:B------:R-:W-:-:S03]  /*1ec0*/  @!P2 LOP3.LUT R18, R21, 0x80000000, R7, 0xf8, !PT ;  /* 0x800000001512a812 */ /* 0x000fc600078ef807 */
[----:B------:R-:W-:Y:S01]  /*1ed0*/  VIADD R29, R28, 0xffffffff ;  /* 0xffffffff1c1d7836 */ /* 0x000fe20000000000 */
[----:B0-----:R-:W-:-:S08]  /*1ee0*/  DFMA R22, R24, -R10, 1 ;  /* 0x3ff000001816742b */ /* 0x001fd0000000080a */
[----:B------:R-:W-:-:S08]  /*1ef0*/  DFMA R22, R22, R22, R22 ;  /* 0x000000161616722b */ /* 0x000fd00000000016 */
[----:B------:R-:W-:Y:S01]  /*1f00*/  DFMA R22, R24, R22, R24 ;  /* 0x000000161816722b */ /* 0x000fe20000000018 */
[----:B------:R-:W-:Y:S01]  /*1f10*/  @!P2 LOP3.LUT R25, R18, 0x100000, RZ, 0xfc, !PT ;  /* 0x001000001219a812 */ /* 0x000fe200078efcff */
[----:B------:R-:W-:Y:S01]  /*1f20*/  IMAD.MOV.U32 R18, RZ, RZ, R6 ;  /* 0x000000ffff127224 */ /* 0x000fe200078e0006 */
[----:B------:R-:W-:-:S05]  /*1f30*/  @!P2 MOV R24, RZ ;  /* 0x000000ff0018a202 */ /* 0x000fca0000000f00 */
[----:B------:R-:W-:Y:S02]  /*1f40*/  DFMA R20, R22, -R10, 1 ;  /* 0x3ff000001614742b */ /* 0x000fe4000000080a */
[----:B------:R-:W-:-:S06]  /*1f50*/  @!P2 DFMA R18, R18, 2, -R24 ;  /* 0x400000001212a82b */ /* 0x000fcc0000000818 */
[----:B------:R-:W-:-:S04]  /*1f60*/  DFMA R20, R22, R20, R22 ;  /* 0x000000141614722b */ /* 0x000fc80000000016 */
[----:B------:R-:W-:-:S04]  /*1f70*/  @!P2 LOP3.LUT R27, R19, 0x7ff00000, RZ, 0xc0, !PT ;  /* 0x7ff00000131ba812 */ /* 0x000fc800078ec0ff */
[----:B------:R-:W-:Y:S01]  /*1f80*/  DMUL R22, R20, R18 ;  /* 0x0000001214167228 */ /* 0x000fe20000000000 */
[----:B------:R-:W-:-:S05]  /*1f90*/  VIADD R24, R27, 0xffffffff ;  /* 0xffffffff1b187836 */ /* 0x000fca0000000000 */
[----:B------:R-:W-:Y:S02]  /*1fa0*/  ISETP.GT.U32.AND P0, PT, R24, 0x7feffffe, PT ;  /* 0x7feffffe1800780c */ /* 0x000fe40003f04070 */
[----:B------:R-:W-:Y:S02]  /*1fb0*/  DFMA R24, R22, -R10, R18 ;  /* 0x8000000a1618722b */ /* 0x000fe40000000012 */
[----:B------:R-:W-:-:S06]  /*1fc0*/  ISETP.GT.U32.OR P0, PT, R29, 0x7feffffe, P0 ;  /* 0x7feffffe1d00780c */ /* 0x000fcc0000704470 */
[----:B------:R-:W-:-:S07]  /*1fd0*/  DFMA R24, R20, R24, R22 ;  /* 0x000000181418722b */ /* 0x000fce0000000016 */
[----:B------:R-:W-:Y:S05]  /*1fe0*/  @P0 BRA `(.L_x_35) ;  /* 0x00000000006c0947 */ /* 0x000fea0003800000 */
[----:B------:R-:W-:-:S04]  /*1ff0*/  LOP3.LUT R6, R9, 0x7ff00000, RZ, 0xc0, !PT ;  /* 0x7ff0000009067812 */ /* 0x000fc800078ec0ff */
[CC--:B------:R-:W-:Y:S02]  /*2000*/  VIADDMNMX R7, R5.reuse, -R6.reuse, 0xb9600000, !PT ;  /* 0xb960000005077446 */ /* 0x0c0fe40007800906 */
[----:B------:R-:W-:Y:S01]  /*2010*/  ISETP.GE.U32.AND P0, PT, R5, R6, PT ;  /* 0x000000060500720c */ /* 0x000fe20003f06070 */
[----:B------:R-:W-:Y:S01]  /*2020*/  IMAD.MOV.U32 R6, RZ, RZ, RZ ;  /* 0x000000ffff067224 */ /* 0x000fe200078e00ff */
[----:B------:R-:W-:Y:S02]  /*2030*/  VIMNMX R5, PT, PT, R7, 0x46a00000, PT ;  /* 0x46a0000007057848 */ /* 0x000fe40003fe0100 */
[----:B------:R-:W-:-:S05]  /*2040*/  SEL R26, R26, 0x63400000, !P0 ;  /* 0x634000001a1a7807 */ /* 0x000fca0004000000 */
[----:B------:R-:W-:-:S05]  /*2050*/  IMAD.IADD R5, R5, 0x1, -R26 ;  /* 0x0000000105057824 */ /* 0x000fca00078e0a1a */
[----:B------:R-:W-:-:S06]  /*2060*/  IADD3 R7, PT, PT, R5, 0x7fe00000, RZ ;  /* 0x7fe0000005077810 */ /* 0x000fcc0007ffe0ff */
[----:B------:R-:W-:-:S10]  /*2070*/  DMUL R20, R24, R6 ;  /* 0x0000000618147228 */ /* 0x000fd40000000000 */
[----:B------:R-:W-:-:S13]  /*2080*/  FSETP.GTU.AND P0, PT, |R21|, 1.469367938527859385e-39, PT ;  /* 0x001000001500780b */ /* 0x000fda0003f0c200 */
[----:B------:R-:W-:Y:S05]  /*2090*/  @P0 BRA `(.L_x_36) ;  /* 0x0000000000940947 */ /* 0x000fea0003800000 */
[----:B------:R-:W-:-:S06]  /*20a0*/  DFMA R10, R24, -R10, R18 ;  /* 0x8000000a180a722b */ /* 0x000fcc0000000012 */
[----:B------:R-:W-:-:S04]  /*20b0*/  IMAD.MOV.U32 R10, RZ, RZ, RZ ;  /* 0x000000ffff0a7224 */ /* 0x000fc800078e00ff */
[C---:B------:R-:W-:Y:S02]  /*20c0*/  FSETP.NEU.AND P0, PT, R11.reuse, RZ, PT ;  /* 0x000000ff0b00720b */ /* 0x040fe40003f0d000 */
[----:B------:R-:W-:-:S04]  /*20d0*/  LOP3.LUT R9, R11, 0x80000000, R9, 0x48, !PT ;  /* 0x800000000b097812 */ /* 0x000fc800078e4809 */
[----:B------:R-:W-:-:S07]  /*20e0*/  LOP3.LUT R11, R9, R7, RZ, 0xfc, !PT ;  /* 0x00000007090b7212 */ /* 0x000fce00078efcff */
[----:B------:R-:W-:Y:S05]  /*20f0*/  @!P0 BRA `(.L_x_36) ;  /* 0x00000000007c8947 */ /* 0x000fea0003800000 */
[----:B------:R-:W-:Y:S01]  /*2100*/  IMAD.MOV R7, RZ, RZ, -R5 ;  /* 0x000000ffff077224 */ /* 0x000fe200078e0a05 */
[----:B------:R-:W-:Y:S01]  /*2110*/  DMUL.RP R10, R24, R10 ;  /* 0x0000000a180a7228 */ /* 0x000fe20000008000 */
[----:B------:R-:W-:Y:S01]  /*2120*/  IMAD.MOV.U32 R6, RZ, RZ, RZ ;  /* 0x000000ffff067224 */ /* 0x000fe200078e00ff */
[----:B------:R-:W-:-:S05]  /*2130*/  IADD3 R5, PT, PT, -R5, -0x43300000, RZ ;  /* 0xbcd0000005057810 */ /* 0x000fca0007ffe1ff */
[----:B------:R-:W-:-:S03]  /*2140*/  DFMA R6, R20, -R6, R24 ;  /* 0x800000061406722b */ /* 0x000fc60000000018 */
[----:B------:R-:W-:-:S07]  /*2150*/  LOP3.LUT R9, R11, R9, RZ, 0x3c, !PT ;  /* 0x000000090b097212 */ /* 0x000fce00078e3cff */
[----:B------:R-:W-:-:S04]  /*2160*/  FSETP.NEU.AND P0, PT, |R7|, R5, PT ;  /* 0x000000050700720b */ /* 0x000fc80003f0d200 */
[----:B------:R-:W-:Y:S02]  /*2170*/  FSEL R20, R10, R20, !P0 ;  /* 0x000000140a147208 */ /* 0x000fe40004000000 */
[----:B------:R-:W-:Y:S01]  /*2180*/  FSEL R21, R9, R21, !P0 ;  /* 0x0000001509157208 */ /* 0x000fe20004000000 */
[----:B------:R-:W-:Y:S06]  /*2190*/  BRA `(.L_x_36) ;  /* 0x0000000000547947 */ /* 0x000fec0003800000 */
.L_x_35:
[----:B------:R-:W-:-:S14]  /*21a0*/  DSETP.NAN.AND P0, PT, R6, R6, PT ;  /* 0x000000060600722a */ /* 0x000fdc0003f08000 */
[----:B------:R-:W-:Y:S05]  /*21b0*/  @P0 BRA `(.L_x_37) ;  /* 0x0000000000440947 */ /* 0x000fea0003800000 */
[----:B------:R-:W-:-:S14]  /*21c0*/  DSETP.NAN.AND P0, PT, R8, R8, PT ;  /* 0x000000080800722a */ /* 0x000fdc0003f08000 */
[----:B------:R-:W-:Y:S05]  /*21d0*/  @P0 BRA `(.L_x_38) ;  /* 0x0000000000300947 */ /* 0x000fea0003800000 */
[----:B------:R-:W-:Y:S01]  /*21e0*/  ISETP.NE.AND P0, PT, R27, R28, PT ;  /* 0x0000001c1b00720c */ /* 0x000fe20003f05270 */
[----:B------:R-:W-:Y:S01]  /*21f0*/  IMAD.MOV.U32 R21, RZ, RZ, -0x80000 ;  /* 0xfff80000ff157424 */ /* 0x000fe200078e00ff */
[----:B------:R-:W-:-:S11]  /*2200*/  MOV R20, 0x0 ;  /* 0x0000000000147802 */ /* 0x000fd60000000f00 */
[----:B------:R-:W-:Y:S05]  /*2210*/  @!P0 BRA `(.L_x_36) ;  /* 0x0000000000348947 */ /* 0x000fea0003800000 */
[----:B------:R-:W-:Y:S02]  /*2220*/  ISETP.NE.AND P0, PT, R27, 0x7ff00000, PT ;  /* 0x7ff000001b00780c */ /* 0x000fe40003f05270 */
[----:B------:R-:W-:Y:S02]  /*2230*/  LOP3.LUT R21, R7, 0x80000000, R9, 0x48, !PT ;  /* 0x8000000007157812 */ /* 0x000fe400078e4809 */
[----:B------:R-:W-:-:S13]  /*2240*/  ISETP.EQ.OR P0, PT, R28, RZ, !P0 ;  /* 0x000000ff1c00720c */ /* 0x000fda0004702670 */
[----:B------:R-:W-:Y:S01]  /*2250*/  @P0 LOP3.LUT R5, R21, 0x7ff00000, RZ, 0xfc, !PT ;  /* 0x7ff0000015050812 */ /* 0x000fe200078efcff */
[----:B------:R-:W-:Y:S02]  /*2260*/  @!P0 IMAD.MOV.U32 R20, RZ, RZ, RZ ;  /* 0x000000ffff148224 */ /* 0x000fe400078e00ff */
[----:B------:R-:W-:Y:S02]  /*2270*/  @P0 IMAD.MOV.U32 R20, RZ, RZ, RZ ;  /* 0x000000ffff140224 */ /* 0x000fe400078e00ff */
[----:B------:R-:W-:Y:S01]  /*2280*/  @P0 IMAD.MOV.U32 R21, RZ, RZ, R5 ;  /* 0x000000ffff150224 */ /* 0x000fe200078e0005 */
[----:B------:R-:W-:Y:S06]  /*2290*/  BRA `(.L_x_36) ;  /* 0x0000000000147947 */ /* 0x000fec0003800000 */
.L_x_38:
[----:B------:R-:W-:Y:S02]  /*22a0*/  LOP3.LUT R21, R9, 0x80000, RZ, 0xfc, !PT ;  /* 0x0008000009157812 */ /* 0x000fe400078efcff */
[----:B------:R-:W-:Y:S01]  /*22b0*/  MOV R20, R8 ;  /* 0x0000000800147202 */ /* 0x000fe20000000f00 */
[----:B------:R-:W-:Y:S06]  /*22c0*/  BRA `(.L_x_36) ;  /* 0x0000000000087947 */ /* 0x000fec0003800000 */
.L_x_37:
[----:B------:R-:W-:Y:S01]  /*22d0*/  LOP3.LUT R21, R7, 0x80000, RZ, 0xfc, !PT ;  /* 0x0008000007157812 */ /* 0x000fe200078efcff */
[----:B------:R-:W-:-:S07]  /*22e0*/  IMAD.MOV.U32 R20, RZ, RZ, R6 ;  /* 0x000000ffff147224 */ /* 0x000fce00078e0006 */
.L_x_36:
[----:B------:R-:W-:Y:S05]  /*22f0*/  BSYNC.RECONVERGENT B0 ;  /* 0x0000000000007941 */ /* 0x000fea0003800200 */
.L_x_34:
[----:B------:R-:W-:Y:S02]  /*2300*/  IMAD.MOV.U32 R6, RZ, RZ, R2 ;  /* 0x000000ffff067224 */ /* 0x000fe400078e0002 */
[----:B------:R-:W-:-:S04]  /*2310*/  IMAD.MOV.U32 R7, RZ, RZ, 0x0 ;  /* 0x00000000ff077424 */ /* 0x000fc800078e00ff */
[----:B------:R-:W-:Y:S05]  /*2320*/  RET.REL.NODEC R6 `(_Z22averageCentroidsKernelPfPdPii) ;  /* 0xffffffdc06347950 */ /* 0x000fea0003c3ffff */
.L_x_39:
[----:B------:R-:W-:-:S00]  /*2330*/  BRA `(.L_x_39) ;  /* 0xfffffffc00fc7947 */ /* 0x000fc0000383ffff */
[----:B------:R-:W-:-:S00]  /*2340*/  NOP ;  /* 0x0000000000007918 */ /* 0x000fc00000000000 */
        /* <DEDUP_REMOVED lines=11> */
.L_x_53:


//--------------------- .text._Z31computeNewCentroidsKernel_NaivePKfPKiPdPiii --------------------------
	.section	.text._Z31computeNewCentroidsKernel_NaivePKfPKiPdPiii,"ax",@progbits
	.align	128
        .global         _Z31computeNewCentroidsKernel_NaivePKfPKiPdPiii
        .type           _Z31computeNewCentroidsKernel_NaivePKfPKiPdPiii,@function
        .size           _Z31computeNewCentroidsKernel_NaivePKfPKiPdPiii,(.L_x_55 - _Z31computeNewCentroidsKernel_NaivePKfPKiPdPiii)
        .other          _Z31computeNewCentroidsKernel_NaivePKfPKiPdPiii,@"STO_CUDA_ENTRY STV_DEFAULT"
_Z31computeNewCentroidsKernel_NaivePKfPKiPdPiii:
.text._Z31computeNewCentroidsKernel_NaivePKfPKiPdPiii:
[----:B------:R-:W-:Y:S01]  /*0000*/  LDC R1, c[0x0][0x37c] ;  /* 0x0000df00ff017b82 */ /* 0x000fe20000000800 */
[----:B------:R-:W0:Y:S07]  /*0010*/  S2R R0, SR_TID.X ;  /* 0x0000000000007919 */ /* 0x000e2e0000002100 */
[----:B------:R-:W0:Y:S01]  /*0020*/  S2UR UR4, SR_CTAID.X ;  /* 0x00000000000479c3 */ /* 0x000e220000002500 */
[----:B------:R-:W1:Y:S07]  /*0030*/  LDCU UR5, c[0x0][0x3a0] ;  /* 0x00007400ff0577ac */ /* 0x000e6e0008000800 */
[----:B------:R-:W0:Y:S02]  /*0040*/  LDC R7, c[0x0][0x360] ;  /* 0x0000d800ff077b82 */ /* 0x000e240000000800 */
[----:B0-----:R-:W-:-:S05]  /*0050*/  IMAD R7, R7, UR4, R0 ;  /* 0x0000000407077c24 */ /* 0x001fca000f8e0200 */
[----:B-1----:R-:W-:-:S13]  /*0060*/  ISETP.GE.AND P0, PT, R7, UR5, PT ;  /* 0x0000000507007c0c */ /* 0x002fda000bf06270 */
[----:B------:R-:W-:Y:S05]  /*0070*/  @P0 EXIT ;  /* 0x000000000000094d */ /* 0x000fea0003800000 */
[----:B------:R-:W0:Y:S01]  /*0080*/  LDC.64 R2, c[0x0][0x388] ;  /* 0x0000e200ff027b82 */ /* 0x000e220000000a00 */
[----:B------:R-:W1:Y:S07]  /*0090*/  LDCU.64 UR4, c[0x0][0x358] ;  /* 0x00006b00ff0477ac */ /* 0x000e6e0008000a00 */
[----:B------:R-:W2:Y:S08]  /*00a0*/  LDC R0, c[0x0][0x3a4] ;  /* 0x0000e900ff007b82 */ /* 0x000eb00000000800 */
[----:B------:R-:W3:Y:S01]  /*00b0*/  LDC.64 R4, c[0x0][0x398] ;  /* 0x0000e600ff047b82 */ /* 0x000ee20000000a00 */
[----:B0-----:R-:W-:-:S06]  /*00c0*/  IMAD.WIDE R2, R7, 0x4, R2 ;  /* 0x0000000407027825 */ /* 0x001fcc00078e0202 */
[----:B-1----:R-:W3:Y:S01]  /*00d0*/  LDG.E R3, desc[UR4][R2.64] ;  /* 0x0000000402037981 */ /* 0x002ee2000c1e1900 */
[----:B------:R-:W-:Y:S01]  /*00e0*/  IMAD.MOV.U32 R9, RZ, RZ, 0x1 ;  /* 0x00000001ff097424 */ /* 0x000fe200078e00ff */
[----:B--2---:R-:W-:Y:S01]  /*00f0*/  ISETP.GE.AND P0, PT, R0, 0x1, PT ;  /* 0x000000010000780c */ /* 0x004fe20003f06270 */
[----:B---3--:R-:W-:-:S05]  /*0100*/  IMAD.WIDE R4, R3, 0x4, R4 ;  /* 0x0000000403047825 */ /* 0x008fca00078e0204 */
[----:B------:R0:W-:Y:S07]  /*0110*/  REDG.E.ADD.STRONG.GPU desc[UR4][R4.64], R9 ;  /* 0x000000090400798e */ /* 0x0001ee000c12e104 */
[----:B------:R-:W-:Y:S05]  /*0120*/  @!P0 EXIT ;  /* 0x000000000000894d */ /* 0x000fea0003800000 */
[----:B------:R-:W-:Y:S01]  /*0130*/  ISETP.GE.U32.AND P0, PT, R0, 0x10, PT ;  /* 0x000000100000780c */ /* 0x000fe20003f06070 */
[-C--:B------:R-:W-:Y:S02]  /*0140*/  IMAD R6, R7, R0.reuse, RZ ;  /* 0x0000000007067224 */ /* 0x080fe400078e02ff */
[----:B------:R-:W-:Y:S02]  /*0150*/  IMAD R7, R3, R0, RZ ;  /* 0x0000000003077224 */ /* 0x000fe400078e02ff */
[----:B------:R-:W-:-:S08]  /*0160*/  IMAD.MOV.U32 R8, RZ, RZ, RZ ;  /* 0x000000ffff087224 */ /* 0x000fd000078e00ff */
[----:B------:R-:W-:Y:S05]  /*0170*/  @!P0 BRA `(.L_x_40) ;  /* 0x0000000000f48947 */ /* 0x000fea0003800000 */
[----:B------:R-:W-:Y:S01]  /*0180*/  LOP3.LUT R8, R0, 0x7ffffff0, RZ, 0xc0, !PT ;  /* 0x7ffffff000087812 */ /* 0x000fe200078ec0ff */
[----:B0-----:R-:W-:Y:S01]  /*0190*/  IMAD.MOV.U32 R9, RZ, RZ, R6 ;  /* 0x000000ffff097224 */ /* 0x001fe200078e0006 */
[----:B------:R-:W-:Y:S02]  /*01a0*/  MOV R10, R7 ;  /* 0x00000007000a7202 */ /* 0x000fe40000000f00 */
[----:B------:R-:W-:-:S07]  /*01b0*/  IADD3 R11, PT, PT, -R8, RZ, RZ ;  /* 0x000000ff080b7210 */ /* 0x000fce0007ffe1ff */
.L_x_41:
[----:B------:R-:W0:Y:S08]  /*01c0*/  LDC.64 R4, c[0x0][0x380] ;  /* 0x0000e000ff047b82 */ /* 0x000e300000000a00 */
[----:B----4-:R-:W1:Y:S01]  /*01d0*/  LDC.64 R2, c[0x0][0x390] ;  /* 0x0000e400ff027b82 */ /* 0x010e620000000a00 */
[----:B0-----:R-:W-:-:S05]  /*01e0*/  IMAD.WIDE R4, R9, 0x4, R4 ;  /* 0x0000000409047825 */ /* 0x001fca00078e0204 */
[----:B------:R-:W2:Y:S01]  /*01f0*/  LDG.E R12, desc[UR4][R4.64] ;  /* 0x00000004040c7981 */ /* 0x000ea2000c1e1900 */
[----:B-1----:R-:W-:Y:S01]  /*0200*/  IMAD.WIDE R2, R10, 0x8, R2 ;  /* 0x000000080a027825 */ /* 0x002fe200078e0202 */
[----:B--2---:R-:W0:Y:S04]  /*0210*/  F2F.F64.F32 R12, R12 ;  /* 0x0000000c000c7310 */ /* 0x004e280000201800 */
[----:B0-----:R0:W-:Y:S04]  /*0220*/  REDG.E.ADD.F64.RN.STRONG.GPU desc[UR4][R2.64], R12 ;  /* 0x0000000c020079a6 */ /* 0x0011e8000c12ff04 */
[----:B------:R-:W2:Y:S02]  /*0230*/  LDG.E R14, desc[UR4][R4.64+0x4] ;  /* 0x00000404040e7981 */ /* 0x000ea4000c1e1900 */
[----:B--2---:R-:W1:Y:S02]  /*0240*/  F2F.F64.F32 R14, R14 ;  /* 0x0000000e000e7310 */ /* 0x004e640000201800 */
[----:B-1----:R1:W-:Y:S04]  /*0250*/  REDG.E.ADD.F64.RN.STRONG.GPU desc[UR4][R2.64+0x8], R14 ;  /* 0x0000080e020079a6 */ /* 0x0023e8000c12ff04 */
[----:B------:R-:W2:Y:S02]  /*0260*/  LDG.E R16, desc[UR4][R4.64+0x8] ;  /* 0x0000080404107981 */ /* 0x000ea4000c1e1900 */
[----:B--2---:R-:W2:Y:S02]  /*0270*/  F2F.F64.F32 R16, R16 ;  /* 0x0000001000107310 */ /* 0x004ea40000201800 */
[----:B--2---:R2:W-:Y:S04]  /*0280*/  REDG.E.ADD.F64.RN.STRONG.GPU desc[UR4][R2.64+0x10], R16 ;  /* 0x00001010020079a6 */ /* 0x0045e8000c12ff04 */
[----:B------:R-:W3:Y:S02]  /*0290*/  LDG.E R18, desc[UR4][R4.64+0xc] ;  /* 0x00000c0404127981 */ /* 0x000ee4000c1e1900 */
[----:B---3--:R-:W3:Y:S02]  /*02a0*/  F2F.F64.F32 R18, R18 ;  /* 0x0000001200127310 */ /* 0x008ee40000201800 */
[----:B---3--:R3:W-:Y:S04]  /*02b0*/  REDG.E.ADD.F64.RN.STRONG.GPU desc[UR4][R2.64+0x18], R18 ;  /* 0x00001812020079a6 */ /* 0x0087e8000c12ff04 */
[----:B------:R-:W0:Y:S02]  /*02c0*/  LDG.E R20, desc[UR4][R4.64+0x10] ;  /* 0x0000100404147981 */ /* 0x000e24000c1e1900 */
[----:B0-----:R-:W0:Y:S02]  /*02d0*/  F2F.F64.F32 R12, R20 ;  /* 0x00000014000c7310 */ /* 0x001e240000201800 */
[----:B0-----:R0:W-:Y:S04]  /*02e0*/  REDG.E.ADD.F64.RN.STRONG.GPU desc[UR4][R2.64+0x20], R12 ;  /* 0x0000200c020079a6 */ /* 0x0011e8000c12ff04 */
[----:B------:R-:W1:Y:S02]  /*02f0*/  LDG.E R21, desc[UR4][R4.64+0x14] ;  /* 0x0000140404157981 */ /* 0x000e64000c1e1900 */
[----:B-1----:R-:W1:Y:S02]  /*0300*/  F2F.F64.F32 R14, R21 ;  /* 0x00000015000e7310 */ /* 0x002e640000201800 */
        /* <DEDUP_REMOVED lines=23> */
[----:B-1----:R-:W0:Y:S02]  /*0480*/  F2F.F64.F32 R14, R21 ;  /* 0x00000015000e7310 */ /* 0x002e240000201800 */
[----:B0-----:R4:W-:Y:S04]  /*0490*/  REDG.E.ADD.F64.RN.STRONG.GPU desc[UR4][R2.64+0x68], R14 ;  /* 0x0000680e020079a6 */ /* 0x0019e8000c12ff04 */
[----:B------:R-:W2:Y:S02]  /*04a0*/  LDG.E R22, desc[UR4][R4.64+0x38] ;  /* 0x0000380404167981 */ /* 0x000ea4000c1e1900 */
[----:B--2---:R-:W0:Y:S02]  /*04b0*/  F2F.F64.F32 R16, R22 ;  /* 0x0000001600107310 */ /* 0x004e240000201800 */
[----:B0-----:R4:W-:Y:S04]  /*04c0*/  REDG.E.ADD.F64.RN.STRONG.GPU desc[UR4][R2.64+0x70], R16 ;  /* 0x00007010020079a6 */ /* 0x0019e8000c12ff04 */
[----:B------:R-:W3:Y:S01]  /*04d0*/  LDG.E R23, desc[UR4][R4.64+0x3c] ;  /* 0x00003c0404177981 */ /* 0x000ee2000c1e1900 */
[----:B------:R-:W-:-:S05]  /*04e0*/  VIADD R11, R11, 0x10 ;  /* 0x000000100b0b7836 */ /* 0x000fca0000000000 */
[----:B------:R-:W-:Y:S01]  /*04f0*/  ISETP.NE.AND P0, PT, R11, RZ, PT ;  /* 0x000000ff0b00720c */ /* 0x000fe20003f05270 */
[----:B------:R-:W-:Y:S01]  /*0500*/  VIADD R10, R10, 0x10 ;  /* 0x000000100a0a7836 */ /* 0x000fe20000000000 */
[----:B------:R-:W-:Y:S01]  /*0510*/  IADD3 R9, PT, PT, R9, 0x10, RZ ;  /* 0x0000001009097810 */ /* 0x000fe20007ffe0ff */
[----:B---3--:R-:W0:Y:S02]  /*0520*/  F2F.F64.F32 R18, R23 ;  /* 0x0000001700127310 */ /* 0x008e240000201800 */
[----:B0-----:R4:W-:Y:S08]  /*0530*/  REDG.E.ADD.F64.RN.STRONG.GPU desc[UR4][R2.64+0x78], R18 ;  /* 0x00007812020079a6 */ /* 0x0019f0000c12ff04 */
[----:B------:R-:W-:Y:S05]  /*0540*/  @P0 BRA `(.L_x_41) ;  /* 0xfffffffc001c0947 */ /* 0x000fea000383ffff */
.L_x_40:
[----:B----4-:R-:W-:-:S13]  /*0550*/  LOP3.LUT P0, R2, R0, 0xf, RZ, 0xc0, !PT ;  /* 0x0000000f00027812 */ /* 0x010fda000780c0ff */
[----:B------:R-:W-:Y:S05]  /*0560*/  @!P0 EXIT ;  /* 0x000000000000894d */ /* 0x000fea0003800000 */
[----:B------:R-:W-:Y:S02]  /*0570*/  ISETP.GE.U32.AND P0, PT, R2, 0x8, PT ;  /* 0x000000080200780c */ /* 0x000fe40003f06070 */
[----:B0-----:R-:W-:-:S04]  /*0580*/  LOP3.LUT R9, R0, 0x7, RZ, 0xc0, !PT ;  /* 0x0000000700097812 */ /* 0x001fc800078ec0ff */
[----:B------:R-:W-:-:S07]  /*0590*/  ISETP.NE.AND P1, PT, R9, RZ, PT ;  /* 0x000000ff0900720c */ /* 0x000fce0003f25270 */
[----:B------:R-:W-:Y:S06]  /*05a0*/  @!P0 BRA `(.L_x_42) ;  /* 0x00000000007c8947 */ /* 0x000fec0003800000 */
[----:B------:R-:W0:Y:S01]  /*05b0*/  LDC.64 R4, c[0x0][0x380] ;  /* 0x0000e000ff047b82 */ /* 0x000e220000000a00 */
[----:B------:R-:W-:-:S05]  /*05c0*/  IADD3 R3, PT, PT, R6, R8, RZ ;  /* 0x0000000806037210 */ /* 0x000fca0007ffe0ff */
[----:B0-----:R-:W-:Y:S02]  /*05d0*/  IMAD.WIDE R4, R3, 0x4, R4 ;  /* 0x0000000403047825 */ /* 0x001fe400078e0204 */
[----:B------:R-:W0:Y:S03]  /*05e0*/  LDC.64 R2, c[0x0][0x390] ;  /* 0x0000e400ff027b82 */ /* 0x000e260000000a00 */
[----:B------:R-:W2:Y:S01]  /*05f0*/  LDG.E R10, desc[UR4][R4.64] ;  /* 0x00000004040a7981 */ /* 0x000ea2000c1e1900 */
[----:B------:R-:W-:-:S04]  /*0600*/  IMAD.IADD R13, R7, 0x1, R8 ;  /* 0x00000001070d7824 */ /* 0x000fc800078e0208 */
[----:B0-----:R-:W-:Y:S01]  /*0610*/  IMAD.WIDE R2, R13, 0x8, R2 ;  /* 0x000000080d027825 */ /* 0x001fe200078e0202 */
        /* <DEDUP_REMOVED lines=18> */
[----:B--2---:R-:W1:Y:S02]  /*0740*/  F2F.F64.F32 R14, R20 ;  /* 0x00000014000e7310 */ /* 0x004e640000201800 */
[----:B-1----:R0:W-:Y:S04]  /*0750*/  REDG.E.ADD.F64.RN.STRONG.GPU desc[UR4][R2.64+0x30], R14 ;  /* 0x0000300e020079a6 */ /* 0x0021e8000c12ff04 */
[----:B------:R-:W3:Y:S02]  /*0760*/  LDG.E R21, desc[UR4][R4.64+0x1c] ;  /* 0x00001c0404157981 */ /* 0x000ee4000c1e1900 */
[----:B---3--:R-:W1:Y:S02]  /*0770*/  F2F.F64.F32 R16, R21 ;  /* 0x0000001500107310 */ /* 0x008e640000201800 */
[----:B-1----:R0:W-:Y:S01]  /*0780*/  REDG.E.ADD.F64.RN.STRONG.GPU desc[UR4][R2.64+0x38], R16 ;  /* 0x00003810020079a6 */ /* 0x0021e2000c12ff04 */
[----:B------:R-:W-:-:S07]  /*0790*/  IADD3 R8, PT, PT, R8, 0x8, RZ ;  /* 0x0000000808087810 */ /* 0x000fce0007ffe0ff */
.L_x_42:
[----:B------:R-:W-:Y:S05]  /*07a0*/  @!P1 EXIT ;  /* 0x000000000000994d */ /* 0x000fea0003800000 */
[----:B------:R-:W-:Y:S02]  /*07b0*/  ISETP.GE.U32.AND P0, PT, R9, 0x4, PT ;  /* 0x000000040900780c */ /* 0x000fe40003f06070 */
[----:B------:R-:W-:-:S04]  /*07c0*/  LOP3.LUT R0, R0, 0x3, RZ, 0xc0, !PT ;  /* 0x0000000300007812 */ /* 0x000fc800078ec0ff */
[----:B------:R-:W-:-:S07]  /*07d0*/  ISETP.NE.AND P1, PT, R0, RZ, PT ;  /* 0x000000ff0000720c */ /* 0x000fce0003f25270 */
[----:B------:R-:W-:Y:S06]  /*07e0*/  @!P0 BRA `(.L_x_43) ;  /* 0x00000000004c8947 */ /* 0x000fec0003800000 */
[----:B0-----:R-:W0:Y:S01]  /*07f0*/  LDC.64 R2, c[0x0][0x380] ;  /* 0x0000e000ff027b82 */ /* 0x001e220000000a00 */
[----:B------:R-:W-:-:S07]  /*0800*/  IMAD.IADD R15, R6, 0x1, R8 ;  /* 0x00000001060f7824 */ /* 0x000fce00078e0208 */
[----:B------:R-:W1:Y:S01]  /*0810*/  LDC.64 R4, c[0x0][0x390] ;  /* 0x0000e400ff047b82 */ /* 0x000e620000000a00 */
[----:B0-----:R-:W-:-:S05]  /*0820*/  IMAD.WIDE R14, R15, 0x4, R2 ;  /* 0x000000040f0e7825 */ /* 0x001fca00078e0202 */
[----:B------:R-:W2:Y:S01]  /*0830*/  LDG.E R2, desc[UR4][R14.64] ;  /* 0x000000040e027981 */ /* 0x000ea2000c1e1900 */
[----:B------:R-:W-:-:S05]  /*0840*/  IADD3 R17, PT, PT, R7, R8, RZ ;  /* 0x0000000807117210 */ /* 0x000fca0007ffe0ff */
[----:B-1----:R-:W-:Y:S01]  /*0850*/  IMAD.WIDE R16, R17, 0x8, R4 ;  /* 0x0000000811107825 */ /* 0x002fe200078e0204 */
[----:B--2---:R-:W0:Y:S04]  /*0860*/  F2F.F64.F32 R2, R2 ;  /* 0x0000000200027310 */ /* 0x004e280000201800 */
[----:B0-----:R1:W-:Y:S04]  /*0870*/  REDG.E.ADD.F64.RN.STRONG.GPU desc[UR4][R16.64], R2 ;  /* 0x00000002100079a6 */ /* 0x0013e8000c12ff04 */
[----:B------:R-:W2:Y:S02]  /*0880*/  LDG.E R4, desc[UR4][R14.64+0x4] ;  /* 0x000004040e047981 */ /* 0x000ea4000c1e1900 */
[----:B--2---:R-:W0:Y:S02]  /*0890*/  F2F.F64.F32 R4, R4 ;  /* 0x0000000400047310 */ /* 0x004e240000201800 */
[----:B0-----:R1:W-:Y:S04]  /*08a0*/  REDG.E.ADD.F64.RN.STRONG.GPU desc[UR4][R16.64+0x8], R4 ;  /* 0x00000804100079a6 */ /* 0x0013e8000c12ff04 */
[----:B------:R-:W2:Y:S02]  /*08b0*/  LDG.E R10, desc[UR4][R14.64+0x8] ;  /* 0x000008040e0a7981 */ /* 0x000ea4000c1e1900 */
[----:B--2---:R-:W0:Y:S02]  /*08c0*/  F2F.F64.F32 R10, R10 ;  /* 0x0000000a000a7310 */ /* 0x004e240000201800 */
[----:B0-----:R1:W-:Y:S04]  /*08d0*/  REDG.E.ADD.F64.RN.STRONG.GPU desc[UR4][R16.64+0x10], R10 ;  /* 0x0000100a100079a6 */ /* 0x0013e8000c12ff04 */
[----:B------:R-:W2:Y:S02]  /*08e0*/  LDG.E R12, desc[UR4][R14.64+0xc] ;  /* 0x00000c040e0c7981 */ /* 0x000ea4000c1e1900 */
[----:B--2---:R-:W0:Y:S02]  /*08f0*/  F2F.F64.F32 R12, R12 ;  /* 0x0000000c000c7310 */ /* 0x004e240000201800 */
[----:B0-----:R1:W-:Y:S01]  /*0900*/  REDG.E.ADD.F64.RN.STRONG.GPU desc[UR4][R16.64+0x18], R12 ;  /* 0x0000180c100079a6 */ /* 0x0013e2000c12ff04 */
[----:B------:R-:W-:-:S07]  /*0910*/  VIADD R8, R8, 0x4 ;  /* 0x0000000408087836 */ /* 0x000fce0000000000 */
.L_x_43:
[----:B------:R-:W-:Y:S05]  /*0920*/  @!P1 EXIT ;  /* 0x000000000000994d */ /* 0x000fea0003800000 */
[----:B01----:R-:W0:Y:S01]  /*0930*/  LDC.64 R12, c[0x0][0x380] ;  /* 0x0000e000ff0c7b82 */ /* 0x003e220000000a00 */
[----:B------:R-:W-:Y:S01]  /*0940*/  IADD3 R9, PT, PT, R7, R8, RZ ;  /* 0x0000000807097210 */ /* 0x000fe20007ffe0ff */
[----:B------:R-:W-:Y:S01]  /*0950*/  IMAD.IADD R15, R6, 0x1, R8 ;  /* 0x00000001060f7824 */ /* 0x000fe200078e0208 */
[----:B------:R-:W-:-:S05]  /*0960*/  IADD3 R0, PT, PT, -R0, RZ, RZ ;  /* 0x000000ff00007210 */ /* 0x000fca0007ffe1ff */
[----:B------:R-:W1:Y:S02]  /*0970*/  LDC.64 R10, c[0x0][0x390] ;  /* 0x0000e400ff0a7b82 */ /* 0x000e640000000a00 */
.L_x_44:
[----:B0-----:R-:W-:-:S06]  /*0980*/  IMAD.WIDE R4, R15, 0x4, R12 ;  /* 0x000000040f047825 */ /* 0x001fcc00078e020c */
[----:B--2---:R-:W2:Y:S01]  /*0990*/  LDG.E R4, desc[UR4][R4.64] ;  /* 0x0000000404047981 */ /* 0x004ea2000c1e1900 */
[----:B------:R-:W-:Y:S02]  /*09a0*/  VIADD R0, R0, 0x1 ;  /* 0x0000000100007836 */ /* 0x000fe40000000000 */
[----:B-1----:R-:W-:-:S03]  /*09b0*/  IMAD.WIDE R2, R9, 0x8, R10 ;  /* 0x0000000809027825 */ /* 0x002fc600078e020a */
[----:B------:R-:W-:Y:S02]  /*09c0*/  ISETP.NE.AND P0, PT, R0, RZ, PT ;  /* 0x000000ff0000720c */ /* 0x000fe40003f05270 */
[----:B------:R-:W-:Y:S02]  /*09d0*/  IADD3 R9, PT, PT, R9, 0x1, RZ ;  /* 0x0000000109097810 */ /* 0x000fe40007ffe0ff */
[----:B------:R-:W-:Y:S01]  /*09e0*/  IADD3 R15, PT, PT, R15, 0x1, RZ ;  /* 0x000000010f0f7810 */ /* 0x000fe20007ffe0ff */
[----:B--2---:R-:W0:Y:S02]  /*09f0*/  F2F.F64.F32 R6, R4 ;  /* 0x0000000400067310 */ /* 0x004e240000201800 */
[----:B0-----:R2:W-:Y:S06]  /*0a00*/  REDG.E.ADD.F64.RN.STRONG.GPU desc[UR4][R2.64], R6 ;  /* 0x00000006020079a6 */ /* 0x0015ec000c12ff04 */
[----:B------:R-:W-:Y:S05]  /*0a10*/  @P0 BRA `(.L_x_44) ;  /* 0xfffffffc00d80947 */ /* 0x000fea000383ffff */
[----:B------:R-:W-:Y:S05]  /*0a20*/  EXIT ;  /* 0x000000000000794d */ /* 0x000fea0003800000 */
.L_x_45:
        /* <DEDUP_REMOVED lines=13> */
.L_x_55:


//--------------------- .text._Z25assignClusterKernel_NaivePKfS0_Piii --------------------------
	.section	.text._Z25assignClusterKernel_NaivePKfS0_Piii,"ax",@progbits
	.align	128
        .global         _Z25assignClusterKernel_NaivePKfS0_Piii
        .type           _Z25assignClusterKernel_NaivePKfS0_Piii,@function
        .size           _Z25assignClusterKernel_NaivePKfS0_Piii,(.L_x_56 - _Z25assignClusterKernel_NaivePKfS0_Piii)
        .other          _Z25assignClusterKernel_NaivePKfS0_Piii,@"STO_CUDA_ENTRY STV_DEFAULT"
_Z25assignClusterKernel_NaivePKfS0_Piii:
.text._Z25assignClusterKernel_NaivePKfS0_Piii:
        /* <DEDUP_REMOVED lines=8> */
[----:B------:R-:W0:Y:S01]  /*0080*/  LDC R7, c[0x0][0x39c] ;  /* 0x0000e700ff077b82 */ /* 0x000e220000000800 */
[----:B------:R-:W1:Y:S01]  /*0090*/  LDCU.64 UR6, c[0x0][0x358] ;  /* 0x00006b00ff0677ac */ /* 0x000e620008000a00 */
[----:B------:R-:W-:Y:S01]  /*00a0*/  HFMA2 R2, -RZ, RZ, 0, 0 ;  /* 0x00000000ff027431 */ /* 0x000fe200000001ff */
[----:B0-----:R-:W-:-:S13]  /*00b0*/  ISETP.GE.AND P0, PT, R7, 0x1, PT ;  /* 0x000000010700780c */ /* 0x001fda0003f06270 */
[----:B-1----:R-:W-:Y:S05]  /*00c0*/  @!P0 BRA `(.L_x_46) ;  /* 0x00000008002c8947 */ /* 0x002fea0003800000 */
[----:B------:R-:W0:Y:S01]  /*00d0*/  LDCU.64 UR4, c[0x0][0x380] ;  /* 0x00007000ff0477ac */ /* 0x000e220008000a00 */
[C---:B------:R-:W-:Y:S01]  /*00e0*/  LOP3.LUT R3, R7.reuse, 0x7, RZ, 0xc0, !PT ;  /* 0x0000000707037812 */ /* 0x040fe200078ec0ff */
[----:B------:R-:W-:Y:S01]  /*00f0*/  IMAD R4, R0, R7, RZ ;  /* 0x0000000700047224 */ /* 0x000fe200078e02ff */
[----:B------:R-:W-:Y:S02]  /*0100*/  LOP3.LUT R6, R7, 0x7ffffff8, RZ, 0xc0, !PT ;  /* 0x7ffffff807067812 */ /* 0x000fe400078ec0ff */
[----:B------:R-:W-:Y:S02]  /*0110*/  IADD3 R2, PT, PT, R3, -0x1, RZ ;  /* 0xffffffff03027810 */ /* 0x000fe40007ffe0ff */
[----:B------:R-:W-:Y:S02]  /*0120*/  LOP3.LUT R5, R7, 0x3, RZ, 0xc0, !PT ;  /* 0x0000000307057812 */ /* 0x000fe400078ec0ff */
[----:B------:R-:W-:Y:S01]  /*0130*/  ISETP.GE.U32.AND P0, PT, R2, 0x3, PT ;  /* 0x000000030200780c */ /* 0x000fe20003f06070 */
[----:B------:R-:W-:Y:S01]  /*0140*/  IMAD.MOV.U32 R2, RZ, RZ, RZ ;  /* 0x000000ffff027224 */ /* 0x000fe200078e00ff */
[----:B------:R-:W-:-:S02]  /*0150*/  MOV R7, 0x7f7fffff ;  /* 0x7f7fffff00077802 */ /* 0x000fc40000000f00 */
[----:B------:R-:W-:Y:S02]  /*0160*/  MOV R9, RZ ;  /* 0x000000ff00097202 */ /* 0x000fe40000000f00 */
[----:B------:R-:W-:Y:S01]  /*0170*/  IADD3 R8, PT, PT, -R6, RZ, RZ ;  /* 0x000000ff06087210 */ /* 0x000fe20007ffe1ff */
[----:B0-----:R-:W-:-:S04]  /*0180*/  UIADD3 UR4, UP0, UPT, UR4, 0x10, URZ ;  /* 0x0000001004047890 */ /* 0x001fc8000ff1e0ff */
[----:B------:R-:W-:-:S12]  /*0190*/  UIADD3.X UR5, UPT, UPT, URZ, UR5, URZ, UP0, !UPT ;  /* 0x00000005ff057290 */ /* 0x000fd800087fe4ff */
.L_x_51:
[----:B------:R-:W0:Y:S01]  /*01a0*/  LDC R24, c[0x0][0x39c] ;  /* 0x0000e700ff187b82 */ /* 0x000e220000000800 */
[----:B------:R-:W-:Y:S01]  /*01b0*/  HFMA2 R21, -RZ, RZ, 0, 0 ;  /* 0x00000000ff157431 */ /* 0x000fe200000001ff */
[----:B------:R-:W-:Y:S02]  /*01c0*/  MOV R22, RZ ;  /* 0x000000ff00167202 */ /* 0x000fe40000000f00 */
[----:B0-----:R-:W-:Y:S01]  /*01d0*/  ISETP.GE.U32.AND P1, PT, R24, 0x8, PT ;  /* 0x000000081800780c */ /* 0x001fe20003f26070 */
[----:B------:R-:W-:-:S12]  /*01e0*/  IMAD R20, R9, R24, RZ ;  /* 0x0000001809147224 */ /* 0x000fd800078e02ff */
[----:B------:R-:W-:Y:S05]  /*01f0*/  @!P1 BRA `(.L_x_47) ;  /* 0x0000000000c49947 */ /* 0x000fea0003800000 */
[----:B------:R-:W0:Y:S01]  /*0200*/  LDC.64 R10, c[0x0][0x388] ;  /* 0x0000e200ff0a7b82 */ /* 0x000e220000000a00 */
[----:B------:R-:W-:Y:S01]  /*0210*/  MOV R22, RZ ;  /* 0x000000ff00167202 */ /* 0x000fe20000000f00 */
[----:B------:R-:W-:Y:S01]  /*0220*/  IMAD.MOV.U32 R15, RZ, RZ, R4 ;  /* 0x000000ffff0f7224 */ /* 0x000fe200078e0004 */
[----:B------:R-:W-:Y:S01]  /*0230*/  MOV R14, R8 ;  /* 0x00000008000e7202 */ /* 0x000fe20000000f00 */
[----:B0-----:R-:W-:-:S03]  /*0240*/  IMAD.WIDE.U32 R10, R20, 0x4, R10 ;  /* 0x00000004140a7825 */ /* 0x001fc600078e000a */
[----:B------:R-:W-:-:S04]  /*0250*/  IADD3 R12, P1, PT, R10, 0x10, RZ ;  /* 0x000000100a0c7810 */ /* 0x000fc80007f3e0ff */
[----:B------:R-:W-:-:S09]  /*0260*/  IADD3.X R13, PT, PT, RZ, R11, RZ, P1, !PT ;  /* 0x0000000bff0d7210 */ /* 0x000fd20000ffe4ff */
.L_x_48:
[----:B------:R-:W-:Y:S01]  /*0270*/  MOV R10, UR4 ;  /* 0x00000004000a7c02 */ /* 0x000fe20008000f00 */
[----:B------:R-:W2:Y:S01]  /*0280*/  LDG.E R17, desc[UR6][R12.64+-0x10] ;  /* 0xfffff0060c117981 */ /* 0x000ea2000c1e1900 */
[----:B------:R-:W-:-:S03]  /*0290*/  MOV R11, UR5 ;  /* 0x00000005000b7c02 */ /* 0x000fc60008000f00 */
[----:B------:R-:W3:Y:S01]  /*02a0*/  LDG.E R23, desc[UR6][R12.64+-0xc] ;  /* 0xfffff4060c177981 */ /* 0x000ee2000c1e1900 */
[----:B------:R-:W-:-:S03]  /*02b0*/  IMAD.WIDE R10, R15, 0x4, R10 ;  /* 0x000000040f0a7825 */ /* 0x000fc600078e020a */
[----:B------:R-:W4:Y:S04]  /*02c0*/  LDG.E R21, desc[UR6][R12.64+-0x8] ;  /* 0xfffff8060c157981 */ /* 0x000f28000c1e1900 */
[----:B------:R-:W2:Y:S04]  /*02d0*/  LDG.E R16, desc[UR6][R10.64+-0x10] ;  /* 0xfffff0060a107981 */ /* 0x000ea8000c1e1900 */
[----:B------:R-:W3:Y:S04]  /*02e0*/  LDG.E R18, desc[UR6][R10.64+-0xc] ;  /* 0xfffff4060a127981 */ /* 0x000ee8000c1e1900 */
[----:B------:R-:W4:Y:S04]  /*02f0*/  LDG.E R26, desc[UR6][R10.64+-0x8] ;  /* 0xfffff8060a1a7981 */ /* 0x000f28000c1e1900 */
[----:B------:R-:W5:Y:S04]  /*0300*/  LDG.E R28, desc[UR6][R10.64+0xc] ;  /* 0x00000c060a1c7981 */ /* 0x000f68000c1e1900 */
[----:B------:R-:W5:Y:S01]  /*0310*/  LDG.E R25, desc[UR6][R12.64+0xc] ;  /* 0x00000c060c197981 */ /* 0x000f62000c1e1900 */
[----:B--2---:R-:W-:-:S03]  /*0320*/  FADD R19, R16, -R17 ;  /* 0x8000001110137221 */ /* 0x004fc60000000000 */
[----:B------:R-:W2:Y:S01]  /*0330*/  LDG.E R16, desc[UR6][R12.64+-0x4] ;  /* 0xfffffc060c107981 */ /* 0x000ea2000c1e1900 */
[----:B------:R-:W-:-:S03]  /*0340*/  FFMA R22, R19, R19, R22 ;  /* 0x0000001313167223 */ /* 0x000fc60000000016 */
[----:B------:R-:W2:Y:S01]  /*0350*/  LDG.E R17, desc[UR6][R10.64+-0x4] ;  /* 0xfffffc060a117981 */ /* 0x000ea2000c1e1900 */
[----:B---3--:R-:W-:Y:S01]  /*0360*/  FADD R23, R18, -R23 ;  /* 0x8000001712177221 */ /* 0x008fe20000000000 */
[----:B----4-:R-:W-:Y:S02]  /*0370*/  FADD R26, R26, -R21 ;  /* 0x800000151a1a7221 */ /* 0x010fe40000000000 */
[----:B------:R-:W3:Y:S01]  /*0380*/  LDG.E R18, desc[UR6][R12.64] ;  /* 0x000000060c127981 */ /* 0x000ee2000c1e1900 */
[----:B------:R-:W-:-:S03]  /*0390*/  FFMA R23, R23, R23, R22 ;  /* 0x0000001717177223 */ /* 0x000fc60000000016 */
[----:B------:R-:W3:Y:S01]  /*03a0*/  LDG.E R19, desc[UR6][R10.64] ;  /* 0x000000060a137981 */ /* 0x000ee2000c1e1900 */
[----:B------:R-:W-:-:S03]  /*03b0*/  FFMA R27, R26, R26, R23 ;  /* 0x0000001a1a1b7223 */ /* 0x000fc60000000017 */
[----:B------:R-:W4:Y:S04]  /*03c0*/  LDG.E R21, desc[UR6][R12.64+0x4] ;  /* 0x000004060c157981 */ /* 0x000f28000c1e1900 */
[----:B------:R-:W4:Y:S04]  /*03d0*/  LDG.E R22, desc[UR6][R10.64+0x4] ;  /* 0x000004060a167981 */ /* 0x000f28000c1e1900 */
[----:B------:R0:W4:Y:S04]  /*03e0*/  LDG.E R23, desc[UR6][R12.64+0x8] ;  /* 0x000008060c177981 */ /* 0x000128000c1e1900 */
[----:B------:R-:W4:Y:S01]  /*03f0*/  LDG.E R26, desc[UR6][R10.64+0x8] ;  /* 0x000008060a1a7981 */ /* 0x000f22000c1e1900 */
[----:B------:R-:W-:-:S05]  /*0400*/  VIADD R14, R14, 0x8 ;  /* 0x000000080e0e7836 */ /* 0x000fca0000000000 */
[----:B------:R-:W-:Y:S01]  /*0410*/  ISETP.NE.AND P1, PT, R14, RZ, PT ;  /* 0x000000ff0e00720c */ /* 0x000fe20003f25270 */
[----:B-----5:R-:W-:Y:S01]  /*0420*/  FADD R28, R28, -R25 ;  /* 0x800000191c1c7221 */ /* 0x020fe20000000000 */
[----:B0-----:R-:W-:Y:S02]  /*0430*/  IADD3 R12, P2, PT, R12, 0x20, RZ ;  /* 0x000000200c0c7810 */ /* 0x001fe40007f5e0ff */
[----:B------:R-:W-:Y:S02]  /*0440*/  IADD3 R15, PT, PT, R15, 0x8, RZ ;  /* 0x000000080f0f7810 */ /* 0x000fe40007ffe0ff */
[----:B------:R-:W-:Y:S01]  /*0450*/  IADD3.X R13, PT, PT, RZ, R13, RZ, P2, !PT ;  /* 0x0000000dff0d7210 */ /* 0x000fe200017fe4ff */
[----:B--2---:R-:W-:-:S04]  /*0460*/  FADD R16, R17, -R16 ;  /* 0x8000001011107221 */ /* 0x004fc80000000000 */
[----:B------:R-:W-:Y:S01]  /*0470*/  FFMA R27, R16, R16, R27 ;  /* 0x00000010101b7223 */ /* 0x000fe2000000001b */
[----:B---3--:R-:W-:-:S04]  /*0480*/  FADD R18, R19, -R18 ;  /* 0x8000001213127221 */ /* 0x008fc80000000000 */
[----:B------:R-:W-:Y:S01]  /*0490*/  FFMA R27, R18, R18, R27 ;  /* 0x00000012121b7223 */ /* 0x000fe2000000001b */
[----:B----4-:R-:W-:-:S04]  /*04a0*/  FADD R22, R22, -R21 ;  /* 0x8000001516167221 */ /* 0x010fc80000000000 */
[----:B------:R-:W-:Y:S01]  /*04b0*/  FFMA R27, R22, R22, R27 ;  /* 0x00000016161b7223 */ /* 0x000fe2000000001b */
[----:B------:R-:W-:-:S04]  /*04c0*/  FADD R26, R26, -R23 ;  /* 0x800000171a1a7221 */ /* 0x000fc80000000000 */
[----:B------:R-:W-:-:S04]  /*04d0*/  FFMA R27, R26, R26, R27 ;  /* 0x0000001a1a1b7223 */ /* 0x000fc8000000001b */
[----:B------:R-:W-:Y:S01]  /*04e0*/  FFMA R22, R28, R28, R27 ;  /* 0x0000001c1c167223 */ /* 0x000fe2000000001b */
[----:B------:R-:W-:Y:S06]  /*04f0*/  @P1 BRA `(.L_x_48) ;  /* 0xfffffffc005c1947 */ /* 0x000fec000383ffff */
[----:B------:R-:W-:-:S07]  /*0500*/  MOV R21, R6 ;  /* 0x0000000600157202 */ /* 0x000fce0000000f00 */
.L_x_47:
[----:B------:R-:W-:-:S13]  /*0510*/  ISETP.NE.AND P1, PT, R3, RZ, PT ;  /* 0x000000ff0300720c */ /* 0x000fda0003f25270 */
[----:B------:R-:W-:Y:S05]  /*0520*/  @!P1 BRA `(.L_x_49) ;  /* 0x0000000000fc9947 */ /* 0x000fea0003800000 */
[----:B------:R-:W-:Y:S01]  /*0530*/  ISETP.NE.AND P1, PT, R5, RZ, PT ;  /* 0x000000ff0500720c */ /* 0x000fe20003f25270 */
[----:B------:R-:W-:-:S12]  /*0540*/  @!P0 BRA `(.L_x_50) ;  /* 0x0000000000708947 */ /* 0x000fd80003800000 */
[----:B------:R-:W0:Y:S01]  /*0550*/  LDC.64 R14, c[0x0][0x380] ;  /* 0x0000e000ff0e7b82 */ /* 0x000e220000000a00 */
[-C--:B------:R-:W-:Y:S01]  /*0560*/  IADD3 R19, PT, PT, R20, R21.reuse, RZ ;  /* 0x0000001514137210 */ /* 0x080fe20007ffe0ff */
[----:B------:R-:W-:Y:S01]  /*0570*/  IMAD.IADD R17, R4, 0x1, R21 ;  /* 0x0000000104117824 */ /* 0x000fe200078e0215 */
[----:B------:R-:W-:-:S05]  /*0580*/  IADD3 R16, P2, PT, R20, R21, RZ ;  /* 0x0000001514107210 */ /* 0x000fca0007f5e0ff */
[----:B------:R-:W1:Y:S08]  /*0590*/  LDC.64 R12, c[0x0][0x388] ;  /* 0x0000e200ff0c7b82 */ /* 0x000e700000000a00 */
[----:B------:R-:W2:Y:S01]  /*05a0*/  LDC.64 R10, c[0x0][0x388] ;  /* 0x0000e200ff0a7b82 */ /* 0x000ea20000000a00 */
[----:B0-----:R-:W-:Y:S01]  /*05b0*/  IMAD.WIDE R14, R17, 0x4, R14 ;  /* 0x00000004110e7825 */ /* 0x001fe200078e020e */
[----:B------:R-:W-:-:S04]  /*05c0*/  IADD3.X R17, PT, PT, RZ, RZ, RZ, P2, !PT ;  /* 0x000000ffff117210 */ /* 0x000fc800017fe4ff */
[----:B------:R-:W3:Y:S01]  /*05d0*/  LDG.E R18, desc[UR6][R14.64+0x4] ;  /* 0x000004060e127981 */ /* 0x000ee2000c1e1900 */
[----:B-1----:R-:W-:-:S03]  /*05e0*/  IMAD.WIDE.U32 R12, R19, 0x4, R12 ;  /* 0x00000004130c7825 */ /* 0x002fc600078e000c */
[----:B------:R-:W4:Y:S04]  /*05f0*/  LDG.E R23, desc[UR6][R14.64+0x8] ;  /* 0x000008060e177981 */ /* 0x000f28000c1e1900 */
[----:B------:R-:W5:Y:S01]  /*0600*/  LDG.E R25, desc[UR6][R14.64+0xc] ;  /* 0x00000c060e197981 */ /* 0x000f62000c1e1900 */
[----:B--2---:R-:W-:-:S03]  /*0610*/  LEA R10, P2, R16, R10, 0x2 ;  /* 0x0000000a100a7211 */ /* 0x004fc600078410ff */
[----:B------:R-:W2:Y:S01]  /*0620*/  LDG.E R13, desc[UR6][R12.64] ;  /* 0x000000060c0d7981 */ /* 0x000ea2000c1e1900 */
[----:B------:R-:W-:-:S03]  /*0630*/  LEA.HI.X R11, R16, R11, R17, 0x2, P2 ;  /* 0x0000000b100b7211 */ /* 0x000fc600010f1411 */
[----:B------:R-:W2:Y:S04]  /*0640*/  LDG.E R16, desc[UR6][R14.64] ;  /* 0x000000060e107981 */ /* 0x000ea8000c1e1900 */
[----:B------:R-:W3:Y:S04]  /*0650*/  LDG.E R19, desc[UR6][R10.64+0x4] ;  /* 0x000004060a137981 */ /* 0x000ee8000c1e1900 */
[----:B------:R-:W4:Y:S04]  /*0660*/  LDG.E R26, desc[UR6][R10.64+0x8] ;  /* 0x000008060a1a7981 */ /* 0x000f28000c1e1900 */
[----:B------:R-:W5:Y:S01]  /*0670*/  LDG.E R28, desc[UR6][R10.64+0xc] ;  /* 0x00000c060a1c7981 */ /* 0x000f62000c1e1900 */
[----:B------:R-:W-:Y:S01]  /*0680*/  IADD3 R21, PT, PT, R21, 0x4, RZ ;  /* 0x0000000415157810 */ /* 0x000fe20007ffe0ff */
[----:B--2---:R-:W-:-:S04]  /*0690*/  FADD R17, R16, -R13 ;  /* 0x8000000d10117221 */ /* 0x004fc80000000000 */
[----:B------:R-:W-:Y:S01]  /*06a0*/  FFMA R17, R17, R17, R22 ;  /* 0x0000001111117223 */ /* 0x000fe20000000016 */
[----:B---3--:R-:W-:Y:S01]  /*06b0*/  FADD R18, R18, -R19 ;  /* 0x8000001312127221 */ /* 0x008fe20000000000 */
[----:B----4-:R-:W-:-:S03]  /*06c0*/  FADD R26, R23, -R26 ;  /* 0x8000001a171a7221 */ /* 0x010fc60000000000 */
[----:B------:R-:W-:Y:S01]  /*06d0*/  FFMA R17, R18, R18, R17 ;  /* 0x0000001212117223 */ /* 0x000fe20000000011 */
[----:B-----5:R-:W-:-:S03]  /*06e0*/  FADD R28, R25, -R28 ;  /* 0x8000001c191c7221 */ /* 0x020fc60000000000 */
[----:B------:R-:W-:-:S04]  /*06f0*/  FFMA R17, R26, R26, R17 ;  /* 0x0000001a1a117223 */ /* 0x000fc80000000011 */
[----:B------:R-:W-:-:S07]  /*0700*/  FFMA R22, R28, R28, R17 ;  /* 0x0000001c1c167223 */ /* 0x000fce0000000011 */
.L_x_50:
[----:B------:R-:W-:Y:S05]  /*0710*/  @!P1 BRA `(.L_x_49) ;  /* 0x0000000000809947 */ /* 0x000fea0003800000 */
[----:B------:R-:W-:Y:S01]  /*0720*/  ISETP.NE.AND P2, PT, R5, 0x1, PT ;  /* 0x000000010500780c */ /* 0x000fe20003f45270 */
[----:B------:R-:W0:Y:S01]  /*0730*/  LDC.64 R12, c[0x0][0x388] ;  /* 0x0000e200ff0c7b82 */ /* 0x000e220000000a00 */
[----:B------:R-:W-:-:S07]  /*0740*/  LOP3.LUT P1, RZ, R24, 0x1, RZ, 0xc0, !PT ;  /* 0x0000000118ff7812 */ /* 0x000fce000782c0ff */
[----:B------:R-:W1:Y:S04]  /*0750*/  LDC.64 R14, c[0x0][0x380] ;  /* 0x0000e000ff0e7b82 */ /* 0x000e680000000a00 */
[CC--:B------:R-:W-:Y:S02]  /*0760*/  @P2 IADD3 R23, P3, PT, R20.reuse, R21.reuse, RZ ;  /* 0x0000001514172210 */ /* 0x0c0fe40007f7e0ff */
[----:B------:R-:W-:Y:S02]  /*0770*/  @P2 IADD3 R25, PT, PT, R20, R21, RZ ;  /* 0x0000001514192210 */ /* 0x000fe40007ffe0ff */
[----:B------:R-:W2:Y:S01]  /*0780*/  @P2 LDC.64 R10, c[0x0][0x388] ;  /* 0x0000e200ff0a2b82 */ /* 0x000ea20000000a00 */
[----:B------:R-:W-:-:S07]  /*0790*/  @P2 IADD3.X R24, PT, PT, RZ, RZ, RZ, P3, !PT ;  /* 0x000000ffff182210 */ /* 0x000fce0001ffe4ff */
[----:B------:R-:W3:Y:S01]  /*07a0*/  LDC.64 R16, c[0x0][0x380] ;  /* 0x0000e000ff107b82 */ /* 0x000ee20000000a00 */
[----:B0-----:R-:W-:-:S06]  /*07b0*/  @P2 IMAD.WIDE.U32 R12, R25, 0x4, R12 ;  /* 0x00000004190c2825 */ /* 0x001fcc00078e000c */
[----:B------:R-:W4:Y:S01]  /*07c0*/  @P2 LDG.E R13, desc[UR6][R12.64] ;  /* 0x000000060c0d2981 */ /* 0x000f22000c1e1900 */
[----:B------:R-:W0:Y:S01]  /*07d0*/  LDC.64 R18, c[0x0][0x388] ;  /* 0x0000e200ff127b82 */ /* 0x000e220000000a00 */
[----:B--2---:R-:W-:-:S04]  /*07e0*/  @P2 LEA R10, P3, R23, R10, 0x2 ;  /* 0x0000000a170a2211 */ /* 0x004fc800078610ff */
[----:B------:R-:W-:Y:S01]  /*07f0*/  @P2 LEA.HI.X R11, R23, R11, R24, 0x2, P3 ;  /* 0x0000000b170b2211 */ /* 0x000fe200018f1418 */
[----:B------:R-:W-:Y:S01]  /*0800*/  @P2 IMAD.IADD R23, R4, 0x1, R21 ;  /* 0x0000000104172824 */ /* 0x000fe200078e0215 */
[----:B------:R-:W-:-:S03]  /*0810*/  @P2 IADD3 R21, PT, PT, R21, 0x2, RZ ;  /* 0x0000000215152810 */ /* 0x000fc60007ffe0ff */
[----:B-1----:R-:W-:Y:S01]  /*0820*/  @P2 IMAD.WIDE R14, R23, 0x4, R14 ;  /* 0x00000004170e2825 */ /* 0x002fe200078e020e */
[-C--:B------:R-:W-:Y:S01]  /*0830*/  @P1 IADD3 R23, PT, PT, R20, R21.reuse, RZ ;  /* 0x0000001514171210 */ /* 0x080fe20007ffe0ff */
[----:B------:R-:W2:Y:S01]  /*0840*/  @P2 LDG.E R10, desc[UR6][R10.64+0x4] ;  /* 0x000004060a0a2981 */ /* 0x000ea2000c1e1900 */
[----:B------:R-:W-:-:S03]  /*0850*/  @P1 IADD3 R21, PT, PT, R4, R21, RZ ;  /* 0x0000001504151210 */ /* 0x000fc60007ffe0ff */
[----:B------:R-:W4:Y:S01]  /*0860*/  @P2 LDG.E R20, desc[UR6][R14.64] ;  /* 0x000000060e142981 */ /* 0x000f22000c1e1900 */
[----:B0-----:R-:W-:-:S03]  /*0870*/  @P1 IMAD.WIDE.U32 R18, R23, 0x4, R18 ;  /* 0x0000000417121825 */ /* 0x001fc600078e0012 */
[----:B------:R-:W2:Y:S01]  /*0880*/  @P2 LDG.E R23, desc[UR6][R14.64+0x4] ;  /* 0x000004060e172981 */ /* 0x000ea2000c1e1900 */
[----:B---3--:R-:W-:-:S03]  /*0890*/  @P1 IMAD.WIDE R16, R21, 0x4, R16 ;  /* 0x0000000415101825 */ /* 0x008fc600078e0210 */
[----:B------:R-:W3:Y:S04]  /*08a0*/  @P1 LDG.E R19, desc[UR6][R18.64] ;  /* 0x0000000612131981 */ /* 0x000ee8000c1e1900 */
[----:B------:R-:W3:Y:S01]  /*08b0*/  @P1 LDG.E R16, desc[UR6][R16.64] ;  /* 0x0000000610101981 */ /* 0x000ee2000c1e1900 */
[----:B----4-:R-:W-:Y:S01]  /*08c0*/  @P2 FADD R21, R20, -R13 ;  /* 0x8000000d14152221 */ /* 0x010fe20000000000 */
[----:B--2---:R-:W-:-:S03]  /*08d0*/  @P2 FADD R20, R23, -R10 ;  /* 0x8000000a17142221 */ /* 0x004fc60000000000 */
[----:B------:R-:W-:-:S04]  /*08e0*/  @P2 FFMA R21, R21, R21, R22 ;  /* 0x0000001515152223 */ /* 0x000fc80000000016 */
[----:B------:R-:W-:Y:S01]  /*08f0*/  @P2 FFMA R22, R20, R20, R21 ;  /* 0x0000001414162223 */ /* 0x000fe20000000015 */
[----:B---3--:R-:W-:-:S04]  /*0900*/  @P1 FADD R11, R16, -R19 ;  /* 0x80000013100b1221 */ /* 0x008fc80000000000 */
[----:B------:R-:W-:-:S07]  /*0910*/  @P1 FFMA R22, R11, R11, R22 ;  /* 0x0000000b0b161223 */ /* 0x000fce0000000016 */
.L_x_49:
[----:B------:R-:W-:-:S04]  /*0920*/  FSETP.GEU.AND P1, PT, R22, R7, PT ;  /* 0x000000071600720b */ /* 0x000fc80003f2e000 */
[C---:B------:R-:W-:Y:S02]  /*0930*/  SEL R2, R9.reuse, R2, !P1 ;  /* 0x0000000209027207 */ /* 0x040fe40004800000 */
[----:B------:R-:W-:Y:S02]  /*0940*/  IADD3 R9, PT, PT, R9, 0x1, RZ ;  /* 0x0000000109097810 */ /* 0x000fe40007ffe0ff */
[----:B------:R-:W-:Y:S02]  /*0950*/  FSEL R7, R22, R7, !P1 ;  /* 0x0000000716077208 */ /* 0x000fe40004800000 */
[----:B------:R-:W-:-:S13]  /*0960*/  ISETP.NE.AND P2, PT, R9, 0xa, PT ;  /* 0x0000000a0900780c */ /* 0x000fda0003f45270 */
[----:B------:R-:W-:Y:S05]  /*0970*/  @P2 BRA `(.L_x_51) ;  /* 0xfffffff800082947 */ /* 0x000fea000383ffff */
.L_x_46:
[----:B------:R-:W0:Y:S02]  /*0980*/  LDC.64 R4, c[0x0][0x390] ;  /* 0x0000e400ff047b82 */ /* 0x000e240000000a00 */
[----:B0-----:R-:W-:-:S05]  /*0990*/  IMAD.WIDE R4, R0, 0x4, R4 ;  /* 0x0000000400047825 */ /* 0x001fca00078e0204 */
[----:B------:R-:W-:Y:S01]  /*09a0*/  STG.E desc[UR6][R4.64], R2 ;  /* 0x0000000204007986 */ /* 0x000fe2000c101906 */
[----:B------:R-:W-:Y:S05]  /*09b0*/  EXIT ;  /* 0x000000000000794d */ /* 0x000fea0003800000 */
.L_x_52:
        /* <DEDUP_REMOVED lines=12> */
.L_x_56:


//--------------------- .nv.shared.reserved.0     --------------------------
	.section	.nv.shared.reserved.0,"aw",@nobits
	.weak		__nv_reservedSMEM_offset_0_alias
	.size		__nv_reservedSMEM_offset_0_alias, 0, 64
	.other		__nv_reservedSMEM_offset_0_alias,@"STO_CUDA_RESERVED_SHARED STV_DEFAULT"
__nv_reservedSMEM_offset_0_alias:
	.zero		0
	.zero		64


//--------------------- .nv.constant0._Z22averageCentroidsKernelPfPdPii --------------------------
	.section	.nv.constant0._Z22averageCentroidsKernelPfPdPii,"a",@progbits
	.sectionflags	@""
	.align	4
.nv.constant0._Z22averageCentroidsKernelPfPdPii:
	.zero		924


//--------------------- .nv.constant0._Z31computeNewCentroidsKernel_NaivePKfPKiPdPiii --------------------------
	.section	.nv.constant0._Z31computeNewCentroidsKernel_NaivePKfPKiPdPiii,"a",@progbits
	.sectionflags	@""
	.align	4
.nv.constant0._Z31computeNewCentroidsKernel_NaivePKfPKiPdPiii:
	.zero		936


//--------------------- .nv.constant0._Z25assignClusterKernel_NaivePKfS0_Piii --------------------------
	.section	.nv.constant0._Z25assignClusterKernel_NaivePKfS0_Piii,"a",@progbits
	.sectionflags	@""
	.align	4
.nv.constant0._Z25assignClusterKernel_NaivePKfS0_Piii:
	.zero		928


//--------------------- SYMBOLS --------------------------

	.type		.nv.reservedSmem.offset0,@object
	.size		.nv.reservedSmem.offset0,0x4
